	.target	sm_90a

	.elftype	@"ET_EXEC"


//--------------------- .note.nv.tkinfo           --------------------------
	.section	.note.nv.tkinfo,"",@"SHT_NOTE"
	.sectionflags	@"SHF_NOTE_NV_TKINFO"
	.tkinfo
        /*0018*/ 	.word	0x00000002
        /*0030*/ 	.string	""
        /*0030*/ 	.string	"ptxas"
        /*0030*/ 	.string	"Cuda compilation tools, release 13.0, V13.0.88"
        /*0030*/ 	.string	"Build cuda_13.0.r13.0/compiler.36424714_0"
        /*0030*/ 	.string	"-arch sm_90a -m 64 "



//--------------------- .note.nv.cuinfo           --------------------------
	.section	.note.nv.cuinfo,"",@"SHT_NOTE"
	.sectionflags	@"SHF_NOTE_NV_CUINFO"
        /*0018*/ 	.short	0x0002
        /*001a*/ 	.short	0x005a
        /*001c*/ 	.short	0x0082
	.zero		2


//--------------------- .nv.info                  --------------------------
	.section	.nv.info,"",@"SHT_CUDA_INFO"
	.align	4


	//----- nvinfo : EIATTR_REGCOUNT
	.align		4
        /*0000*/ 	.byte	0x04, 0x2f
        /*0002*/ 	.short	(.L_15 - .L_14)
	.align		4
.L_14:
        /*0004*/ 	.word	index@(_ZN7cutlass13device_kernelINS_4gemm6kernel13GemmUniversalIN4cute5tupleIJiiiiEEENS1_10collective13CollectiveMmaINS1_34MainloopSm90TmaGmmaWarpSpecializedILi17ENS5_IJNS4_1CILi1EEESB_SB_EEENS1_35KernelTmaWarpSpecializedCooperativeEEENS5_IJNSA_ILi128EEENSA_ILi80EEENSA_ILi64EEEEEEaNS5_IJlSB_lEEEaSJ_NS4_8TiledMMAINS4_8MMA_AtomIJNS4_4SM904GMMA26MMA_64x16x32_S32S8S8_SS_TNEEEENS4_6LayoutINS5_IJNSA_ILi2EEESB_SB_EEENS5_IJSB_NSA_ILi0EEEST_EEEEENS5_IJNS4_10UnderscoreESW_SW_EEEEENS4_13SM90_TMA_LOADENS4_14ComposedLayoutINS4_7SwizzleILi2ELi4ELi3EEENS4_18smem_ptr_flag_bitsILi8EEENSQ_INS5_IJNSA_ILi8EEESH_EEENS5_IJSH_SB_EEEEEEEvNS4_8identityESZ_S19_vS1A_EENS_8epilogue10collective6detail29Sm90TmaWarpSpecializedAdapterINS1D_15DefaultEpilogueIaSJ_SJ_NS1C_6thread17LinearCombinationIaLi1EiiLNS1H_9ScaleType4KindE0ELNS_15FloatRoundStyleE2EaEENS1_15EpilogueDefaultEEEEEvvEEEEvNT_6ParamsE)
        /*0008*/ 	.word	0x000000a8


	//----- nvinfo : EIATTR_FRAME_SIZE
	.align		4
.L_15:
        /*000c*/ 	.byte	0x04, 0x11
        /*000e*/ 	.short	(.L_17 - .L_16)
	.align		4
.L_16:
        /*0010*/ 	.word	index@(_ZN7cutlass13device_kernelINS_4gemm6kernel13GemmUniversalIN4cute5tupleIJiiiiEEENS1_10collective13CollectiveMmaINS1_34MainloopSm90TmaGmmaWarpSpecializedILi17ENS5_IJNS4_1CILi1EEESB_SB_EEENS1_35KernelTmaWarpSpecializedCooperativeEEENS5_IJNSA_ILi128EEENSA_ILi80EEENSA_ILi64EEEEEEaNS5_IJlSB_lEEEaSJ_NS4_8TiledMMAINS4_8MMA_AtomIJNS4_4SM904GMMA26MMA_64x16x32_S32S8S8_SS_TNEEEENS4_6LayoutINS5_IJNSA_ILi2EEESB_SB_EEENS5_IJSB_NSA_ILi0EEEST_EEEEENS5_IJNS4_10UnderscoreESW_SW_EEEEENS4_13SM90_TMA_LOADENS4_14ComposedLayoutINS4_7SwizzleILi2ELi4ELi3EEENS4_18smem_ptr_flag_bitsILi8EEENSQ_INS5_IJNSA_ILi8EEESH_EEENS5_IJSH_SB_EEEEEEEvNS4_8identityESZ_S19_vS1A_EENS_8epilogue10collective6detail29Sm90TmaWarpSpecializedAdapterINS1D_15DefaultEpilogueIaSJ_SJ_NS1C_6thread17LinearCombinationIaLi1EiiLNS1H_9ScaleType4KindE0ELNS_15FloatRoundStyleE2EaEENS1_15EpilogueDefaultEEEEEvvEEEEvNT_6ParamsE)
        /*0014*/ 	.word	0x00000000


	//----- nvinfo : EIATTR_MIN_STACK_SIZE
	.align		4
.L_17:
        /*0018*/ 	.byte	0x04, 0x12
        /*001a*/ 	.short	(.L_19 - .L_18)
	.align		4
.L_18:
        /*001c*/ 	.word	index@(_ZN7cutlass13device_kernelINS_4gemm6kernel13GemmUniversalIN4cute5tupleIJiiiiEEENS1_10collective13CollectiveMmaINS1_34MainloopSm90TmaGmmaWarpSpecializedILi17ENS5_IJNS4_1CILi1EEESB_SB_EEENS1_35KernelTmaWarpSpecializedCooperativeEEENS5_IJNSA_ILi128EEENSA_ILi80EEENSA_ILi64EEEEEEaNS5_IJlSB_lEEEaSJ_NS4_8TiledMMAINS4_8MMA_AtomIJNS4_4SM904GMMA26MMA_64x16x32_S32S8S8_SS_TNEEEENS4_6LayoutINS5_IJNSA_ILi2EEESB_SB_EEENS5_IJSB_NSA_ILi0EEEST_EEEEENS5_IJNS4_10UnderscoreESW_SW_EEEEENS4_13SM90_TMA_LOADENS4_14ComposedLayoutINS4_7SwizzleILi2ELi4ELi3EEENS4_18smem_ptr_flag_bitsILi8EEENSQ_INS5_IJNSA_ILi8EEESH_EEENS5_IJSH_SB_EEEEEEEvNS4_8identityESZ_S19_vS1A_EENS_8epilogue10collective6detail29Sm90TmaWarpSpecializedAdapterINS1D_15DefaultEpilogueIaSJ_SJ_NS1C_6thread17LinearCombinationIaLi1EiiLNS1H_9ScaleType4KindE0ELNS_15FloatRoundStyleE2EaEENS1_15EpilogueDefaultEEEEEvvEEEEvNT_6ParamsE)
        /*0020*/ 	.word	0x00000000
.L_19:


//--------------------- .nv.compat                --------------------------
	.section	.nv.compat,"",@"SHT_CUDA_COMPAT_INFO"
	.align	4
        /*0000*/ 	.byte	0x02, 0x09, 0x01, 0x00, 0x02, 0x02, 0x04, 0x00, 0x02, 0x05, 0x05, 0x00, 0x03, 0x07, 0x01, 0x01
        /*0010*/ 	.byte	0x02, 0x03, 0x01, 0x00, 0x02, 0x06, 0x01, 0x00, 0x04, 0x0b, 0x08, 0x00, 0x00, 0x00, 0x00, 0x00
        /*0020*/ 	.byte	0x00, 0x00, 0x00, 0x00


//--------------------- .nv.info._ZN7cutlass13device_kernelINS_4gemm6kernel13GemmUniversalIN4cute5tupleIJiiiiEEENS1_10collective13CollectiveMmaINS1_34MainloopSm90TmaGmmaWarpSpecializedILi17ENS5_IJNS4_1CILi1EEESB_SB_EEENS1_35KernelTmaWarpSpecializedCooperativeEEENS5_IJNSA_ILi128EEENSA_ILi80EEENSA_ILi64EEEEEEaNS5_IJlSB_lEEEaSJ_NS4_8TiledMMAINS4_8MMA_AtomIJNS4_4SM904GMMA26MMA_64x16x32_S32S8S8_SS_TNEEEENS4_6LayoutINS5_IJNSA_ILi2EEESB_SB_EEENS5_IJSB_NSA_ILi0EEEST_EEEEENS5_IJNS4_10UnderscoreESW_SW_EEEEENS4_13SM90_TMA_LOADENS4_14ComposedLayoutINS4_7SwizzleILi2ELi4ELi3EEENS4_18smem_ptr_flag_bitsILi8EEENSQ_INS5_IJNSA_ILi8EEESH_EEENS5_IJSH_SB_EEEEEEEvNS4_8identityESZ_S19_vS1A_EENS_8epilogue10collective6detail29Sm90TmaWarpSpecializedAdapterINS1D_15DefaultEpilogueIaSJ_SJ_NS1C_6thread17LinearCombinationIaLi1EiiLNS1H_9ScaleType4KindE0ELNS_15FloatRoundStyleE2EaEENS1_15EpilogueDefaultEEEEEvvEEEEvNT_6ParamsE --------------------------
	.section	.nv.info._ZN7cutlass13device_kernelINS_4gemm6kernel13GemmUniversalIN4cute5tupleIJiiiiEEENS1_10collective13CollectiveMmaINS1_34MainloopSm90TmaGmmaWarpSpecializedILi17ENS5_IJNS4_1CILi1EEESB_SB_EEENS1_35KernelTmaWarpSpecializedCooperativeEEENS5_IJNSA_ILi128EEENSA_ILi80EEENSA_ILi64EEEEEEaNS5_IJlSB_lEEEaSJ_NS4_8TiledMMAINS4_8MMA_AtomIJNS4_4SM904GMMA26MMA_64x16x32_S32S8S8_SS_TNEEEENS4_6LayoutINS5_IJNSA_ILi2EEESB_SB_EEENS5_IJSB_NSA_ILi0EEEST_EEEEENS5_IJNS4_10UnderscoreESW_SW_EEEEENS4_13SM90_TMA_LOADENS4_14ComposedLayoutINS4_7SwizzleILi2ELi4ELi3EEENS4_18smem_ptr_flag_bitsILi8EEENSQ_INS5_IJNSA_ILi8EEESH_EEENS5_IJSH_SB_EEEEEEEvNS4_8identityESZ_S19_vS1A_EENS_8epilogue10collective6detail29Sm90TmaWarpSpecializedAdapterINS1D_15DefaultEpilogueIaSJ_SJ_NS1C_6thread17LinearCombinationIaLi1EiiLNS1H_9ScaleType4KindE0ELNS_15FloatRoundStyleE2EaEENS1_15EpilogueDefaultEEEEEvvEEEEvNT_6ParamsE,"",@"SHT_CUDA_INFO"
	.sectionflags	@""
	.align	4


	//----- nvinfo : EIATTR_CUDA_API_VERSION
	.align		4
        /*0000*/ 	.byte	0x04, 0x37
        /*0002*/ 	.short	(.L_21 - .L_20)
.L_20:
        /*0004*/ 	.word	0x00000082


	//----- nvinfo : EIATTR_KPARAM_INFO
	.align		4
.L_21:
        /*0008*/ 	.byte	0x04, 0x17
        /*000a*/ 	.short	(.L_23 - .L_22)
.L_22:
        /*000c*/ 	.word	0x00000000
        /*0010*/ 	.short	0x0000
        /*0012*/ 	.short	0x0070
        /*0014*/ 	.byte	0x00, 0xf0, 0x01, 0x10


	//----- nvinfo : EIATTR_SPARSE_MMA_MASK
	.align		4
.L_23:
        /*0018*/ 	.byte	0x03, 0x50
        /*001a*/ 	.short	0x0000


	//----- nvinfo : EIATTR_MAXREG_COUNT
	.align		4
        /*001c*/ 	.byte	0x03, 0x1b
        /*001e*/ 	.short	0x00a8


	//----- nvinfo : EIATTR_NUM_BARRIERS
	.align		4
        /*0020*/ 	.byte	0x02, 0x4c
        /*0022*/ 	.byte	0x01
	.zero		1


	//----- nvinfo : EIATTR_EXTERNS
	.align		4
        /*0024*/ 	.byte	0x04, 0x0f
        /*0026*/ 	.short	(.L_25 - .L_24)


	//   ....[0]....
	.align		4
.L_24:
        /*0028*/ 	.word	index@(__assertfail)


	//----- nvinfo : EIATTR_MERCURY_ISA_VERSION
	.align		4
.L_25:
        /*002c*/ 	.byte	0x03, 0x5f
        /*002e*/ 	.short	0x0101


	//----- nvinfo : EIATTR_INT_WARP_WIDE_INSTR_OFFSETS
	.align		4
        /*0030*/ 	.byte	0x04, 0x31
        /*0032*/ 	.short	(.L_27 - .L_26)


	//   ....[0]....
.L_26:
        /*0034*/ 	.word	0x00000580


	//   ....[1]....
        /*0038*/ 	.word	0x000005b0


	//   ....[2]....
        /*003c*/ 	.word	0x00000690


	//----- nvinfo : EIATTR_COOP_GROUP_MASK_REGIDS
	.align		4
.L_27:
        /*0040*/ 	.byte	0x04, 0x29
        /*0042*/ 	.short	(.L_29 - .L_28)


	//   ....[0]....
.L_28:
        /*0044*/ 	.word	0xffffffff


	//   ....[1]....
        /*0048*/ 	.word	0xffffffff


	//   ....[2]....
        /*004c*/ 	.word	0xffffffff


	//   ....[3]....
        /*0050*/ 	.word	0xffffffff


	//   ....[4]....
        /*0054*/ 	.word	0xffffffff


	//----- nvinfo : EIATTR_COOP_GROUP_INSTR_OFFSETS
	.align		4
.L_29:
        /*0058*/ 	.byte	0x04, 0x28
        /*005a*/ 	.short	(.L_31 - .L_30)


	//   ....[0]....
.L_30:
        /*005c*/ 	.word	0x00000060


	//   ....[1]....
        /*0060*/ 	.word	0x00000070


	//   ....[2]....
        /*0064*/ 	.word	0x00000130


	//   ....[3]....
        /*0068*/ 	.word	0x00000490


	//   ....[4]....
        /*006c*/ 	.word	0x00001130


	//----- nvinfo : EIATTR_REG_RECONFIG
	.align		4
.L_31:
        /*0070*/ 	.byte	0x01, 0x54
	.zero		2


	//----- nvinfo : EIATTR_SYSCALL_OFFSETS
	.align		4
        /*0074*/ 	.byte	0x04, 0x46
        /*0076*/ 	.short	(.L_33 - .L_32)


	//   ....[0]....
.L_32:
        /*0078*/ 	.word	0x000012f0


	//----- nvinfo : EIATTR_MBARRIER_INSTR_OFFSETS
	.align		4
.L_33:
        /*007c*/ 	.byte	0x04, 0x39
        /*007e*/ 	.short	(.L_35 - .L_34)


	//   ....[0]....
.L_34:
        /*0080*/ 	.word	0x00000250
        /*0084*/ 	.word	0x000000ff
        /*0088*/ 	.word	0x00000000
        /*008c*/ 	.short	0x0100
        /*008e*/ 	.byte	0x08
	.zero		1


	//   ....[1]....
        /*0090*/ 	.word	0x00000260
        /*0094*/ 	.word	0x000000ff
        /*0098*/ 	.word	0x00000088
        /*009c*/ 	.short	0x0100
        /*009e*/ 	.byte	0x08
	.zero		1


	//   ....[2]....
        /*00a0*/ 	.word	0x00000270
        /*00a4*/ 	.word	0x000000ff
        /*00a8*/ 	.word	0x00000008
        /*00ac*/ 	.short	0x0100
        /*00ae*/ 	.byte	0x08
	.zero		1


	//   ....[3]....
        /*00b0*/ 	.word	0x00000280
        /*00b4*/ 	.word	0x000000ff
        /*00b8*/ 	.word	0x00000090
        /*00bc*/ 	.short	0x0100
        /*00be*/ 	.byte	0x08
	.zero		1


	//   ....[4]....
        /*00c0*/ 	.word	0x00000290
        /*00c4*/ 	.word	0x000000ff
        /*00c8*/ 	.word	0x00000010
        /*00cc*/ 	.short	0x0100
        /*00ce*/ 	.byte	0x08
	.zero		1


	//   ....[5]....
        /*00d0*/ 	.word	0x000002a0
        /*00d4*/ 	.word	0x000000ff
        /*00d8*/ 	.word	0x00000098
        /*00dc*/ 	.short	0x0100
        /*00de*/ 	.byte	0x08
	.zero		1


	//   ....[6]....
        /*00e0*/ 	.word	0x000002b0
        /*00e4*/ 	.word	0x000000ff
        /*00e8*/ 	.word	0x00000018
        /*00ec*/ 	.short	0x0100
        /*00ee*/ 	.byte	0x08
	.zero		1


	//   ....[7]....
        /*00f0*/ 	.word	0x000002c0
        /*00f4*/ 	.word	0x000000ff
        /*00f8*/ 	.word	0x000000a0
        /*00fc*/ 	.short	0x0100
        /*00fe*/ 	.byte	0x08
	.zero		1


	//   ....[8]....
        /*0100*/ 	.word	0x000002d0
        /*0104*/ 	.word	0x000000ff
        /*0108*/ 	.word	0x00000020
        /*010c*/ 	.short	0x0100
        /*010e*/ 	.byte	0x08
	.zero		1


	//   ....[9]....
        /*0110*/ 	.word	0x000002e0
        /*0114*/ 	.word	0x000000ff
        /*0118*/ 	.word	0x000000a8
        /*011c*/ 	.short	0x0100
        /*011e*/ 	.byte	0x08
	.zero		1


	//   ....[10]....
        /*0120*/ 	.word	0x000002f0
        /*0124*/ 	.word	0x000000ff
        /*0128*/ 	.word	0x00000028
        /*012c*/ 	.short	0x0100
        /*012e*/ 	.byte	0x08
	.zero		1


	//   ....[11]....
        /*0130*/ 	.word	0x00000300
        /*0134*/ 	.word	0x000000ff
        /*0138*/ 	.word	0x000000b0
        /*013c*/ 	.short	0x0100
        /*013e*/ 	.byte	0x08
	.zero		1


	//   ....[12]....
        /*0140*/ 	.word	0x00000310
        /*0144*/ 	.word	0x000000ff
        /*0148*/ 	.word	0x00000030
        /*014c*/ 	.short	0x0100
        /*014e*/ 	.byte	0x08
	.zero		1


	//   ....[13]....
        /*0150*/ 	.word	0x00000320
        /*0154*/ 	.word	0x000000ff
        /*0158*/ 	.word	0x000000b8
        /*015c*/ 	.short	0x0100
        /*015e*/ 	.byte	0x08
	.zero		1


	//   ....[14]....
        /*0160*/ 	.word	0x00000330
        /*0164*/ 	.word	0x000000ff
        /*0168*/ 	.word	0x00000038
        /*016c*/ 	.short	0x0100
        /*016e*/ 	.byte	0x08
	.zero		1


	//   ....[15]....
        /*0170*/ 	.word	0x00000340
        /*0174*/ 	.word	0x000000ff
        /*0178*/ 	.word	0x000000c0
        /*017c*/ 	.short	0x0100
        /*017e*/ 	.byte	0x08
	.zero		1


	//   ....[16]....
        /*0180*/ 	.word	0x00000350
        /*0184*/ 	.word	0x000000ff
        /*0188*/ 	.word	0x00000040
        /*018c*/ 	.short	0x0100
        /*018e*/ 	.byte	0x08
	.zero		1


	//   ....[17]....
        /*0190*/ 	.word	0x00000360
        /*0194*/ 	.word	0x000000ff
        /*0198*/ 	.word	0x000000c8
        /*019c*/ 	.short	0x0100
        /*019e*/ 	.byte	0x08
	.zero		1


	//   ....[18]....
        /*01a0*/ 	.word	0x00000370
        /*01a4*/ 	.word	0x000000ff
        /*01a8*/ 	.word	0x00000048
        /*01ac*/ 	.short	0x0100
        /*01ae*/ 	.byte	0x08
	.zero		1


	//   ....[19]....
        /*01b0*/ 	.word	0x00000380
        /*01b4*/ 	.word	0x000000ff
        /*01b8*/ 	.word	0x000000d0
        /*01bc*/ 	.short	0x0100
        /*01be*/ 	.byte	0x08
	.zero		1


	//   ....[20]....
        /*01c0*/ 	.word	0x00000390
        /*01c4*/ 	.word	0x000000ff
        /*01c8*/ 	.word	0x00000050
        /*01cc*/ 	.short	0x0100
        /*01ce*/ 	.byte	0x08
	.zero		1


	//   ....[21]....
        /*01d0*/ 	.word	0x000003a0
        /*01d4*/ 	.word	0x000000ff
        /*01d8*/ 	.word	0x000000d8
        /*01dc*/ 	.short	0x0100
        /*01de*/ 	.byte	0x08
	.zero		1


	//   ....[22]....
        /*01e0*/ 	.word	0x000003b0
        /*01e4*/ 	.word	0x000000ff
        /*01e8*/ 	.word	0x00000058
        /*01ec*/ 	.short	0x0100
        /*01ee*/ 	.byte	0x08
	.zero		1


	//   ....[23]....
        /*01f0*/ 	.word	0x000003c0
        /*01f4*/ 	.word	0x000000ff
        /*01f8*/ 	.word	0x000000e0
        /*01fc*/ 	.short	0x0100
        /*01fe*/ 	.byte	0x08
	.zero		1


	//   ....[24]....
        /*0200*/ 	.word	0x000003d0
        /*0204*/ 	.word	0x000000ff
        /*0208*/ 	.word	0x00000060
        /*020c*/ 	.short	0x0100
        /*020e*/ 	.byte	0x08
	.zero		1


	//   ....[25]....
        /*0210*/ 	.word	0x000003e0
        /*0214*/ 	.word	0x000000ff
        /*0218*/ 	.word	0x000000e8
        /*021c*/ 	.short	0x0100
        /*021e*/ 	.byte	0x08
	.zero		1


	//   ....[26]....
        /*0220*/ 	.word	0x000003f0
        /*0224*/ 	.word	0x000000ff
        /*0228*/ 	.word	0x00000068
        /*022c*/ 	.short	0x0100
        /*022e*/ 	.byte	0x08
	.zero		1


	//   ....[27]....
        /*0230*/ 	.word	0x00000400
        /*0234*/ 	.word	0x000000ff
        /*0238*/ 	.word	0x000000f0
        /*023c*/ 	.short	0x0100
        /*023e*/ 	.byte	0x08
	.zero		1


	//   ....[28]....
        /*0240*/ 	.word	0x00000410
        /*0244*/ 	.word	0x000000ff
        /*0248*/ 	.word	0x00000070
        /*024c*/ 	.short	0x0100
        /*024e*/ 	.byte	0x08
	.zero		1


	//   ....[29]....
        /*0250*/ 	.word	0x00000420
        /*0254*/ 	.word	0x000000ff
        /*0258*/ 	.word	0x000000f8
        /*025c*/ 	.short	0x0100
        /*025e*/ 	.byte	0x08
	.zero		1


	//   ....[30]....
        /*0260*/ 	.word	0x00000430
        /*0264*/ 	.word	0x000000ff
        /*0268*/ 	.word	0x00000078
        /*026c*/ 	.short	0x0100
        /*026e*/ 	.byte	0x08
	.zero		1


	//   ....[31]....
        /*0270*/ 	.word	0x00000440
        /*0274*/ 	.word	0x000000ff
        /*0278*/ 	.word	0x00000100
        /*027c*/ 	.short	0x0100
        /*027e*/ 	.byte	0x08
	.zero		1


	//   ....[32]....
        /*0280*/ 	.word	0x00000450
        /*0284*/ 	.word	0x000000ff
        /*0288*/ 	.word	0x00000080
        /*028c*/ 	.short	0x0100
        /*028e*/ 	.byte	0x08
	.zero		1


	//   ....[33]....
        /*0290*/ 	.word	0x00000460
        /*0294*/ 	.word	0x000000ff
        /*0298*/ 	.word	0x00000108
        /*029c*/ 	.short	0x0100
        /*029e*/ 	.byte	0x08
	.zero		1


	//   ....[34]....
        /*02a0*/ 	.word	0x00000700
        /*02a4*/ 	.word	0x000000ff
        /*02a8*/ 	.word	0x00000120
        /*02ac*/ 	.short	0x0100
        /*02ae*/ 	.byte	0x06
	.zero		1


	//   ....[35]....
        /*02b0*/ 	.word	0x00000760
        /*02b4*/ 	.word	0x000000ff
        /*02b8*/ 	.word	0x00000128
        /*02bc*/ 	.short	0x0100
        /*02be*/ 	.byte	0x06
	.zero		1


	//   ....[36]....
        /*02c0*/ 	.word	0x000013c0
        /*02c4*/ 	.word	0x00000003
        /*02c8*/ 	.word	0x00000000
        /*02cc*/ 	.short	0x010a
        /*02ce*/ 	.byte	0x3f
	.zero		1


	//   ....[37]....
        /*02d0*/ 	.word	0x00001400
        /*02d4*/ 	.word	0x00000003
        /*02d8*/ 	.word	0x00000000
        /*02dc*/ 	.short	0x010a
        /*02de*/ 	.byte	0x3f
	.zero		1


	//   ....[38]....
        /*02e0*/ 	.word	0x00001a20
        /*02e4*/ 	.word	0x00000005
        /*02e8*/ 	.word	0x00000000
        /*02ec*/ 	.short	0x010a
        /*02ee*/ 	.byte	0x3f
	.zero		1


	//   ....[39]....
        /*02f0*/ 	.word	0x00001a60
        /*02f4*/ 	.word	0x00000005
        /*02f8*/ 	.word	0x00000000
        /*02fc*/ 	.short	0x010a
        /*02fe*/ 	.byte	0x3f
	.zero		1


	//   ....[40]....
        /*0300*/ 	.word	0x00001ee0
        /*0304*/ 	.word	0x00000004
        /*0308*/ 	.word	0x00000000
        /*030c*/ 	.short	0x0101
        /*030e*/ 	.byte	0x3f
	.zero		1


	//   ....[41]....
        /*0310*/ 	.word	0x000020c0
        /*0314*/ 	.word	0x00000000
        /*0318*/ 	.word	0x00000000
        /*031c*/ 	.short	0x0101
        /*031e*/ 	.byte	0x3f
	.zero		1


	//   ....[42]....
        /*0320*/ 	.word	0x00005690
        /*0324*/ 	.word	0x0000000e
        /*0328*/ 	.word	0x00000088
        /*032c*/ 	.short	0x010a
        /*032e*/ 	.byte	0x3f
	.zero		1


	//   ....[43]....
        /*0330*/ 	.word	0x00005a10
        /*0334*/ 	.word	0x00000006
        /*0338*/ 	.word	0x00000128
        /*033c*/ 	.short	0x0101
        /*033e*/ 	.byte	0x3f
	.zero		1


	//   ....[44]....
        /*0340*/ 	.word	0x00006140
        /*0344*/ 	.word	0x00000007
        /*0348*/ 	.word	0x00000000
        /*034c*/ 	.short	0x010a
        /*034e*/ 	.byte	0x3f
	.zero		1


	//   ....[45]....
        /*0350*/ 	.word	0x000061c0
        /*0354*/ 	.word	0x00000009
        /*0358*/ 	.word	0x00000000
        /*035c*/ 	.short	0x010a
        /*035e*/ 	.byte	0x3f
	.zero		1


	//   ....[46]....
        /*0360*/ 	.word	0x00006250
        /*0364*/ 	.word	0x00000006
        /*0368*/ 	.word	0x00000000
        /*036c*/ 	.short	0x010a
        /*036e*/ 	.byte	0x3f
	.zero		1


	//   ....[47]....
        /*0370*/ 	.word	0x000062e0
        /*0374*/ 	.word	0x00000009
        /*0378*/ 	.word	0x00000000
        /*037c*/ 	.short	0x010a
        /*037e*/ 	.byte	0x3f
	.zero		1


	//   ....[48]....
        /*0380*/ 	.word	0x00006370
        /*0384*/ 	.word	0x00000006
        /*0388*/ 	.word	0x00000000
        /*038c*/ 	.short	0x010a
        /*038e*/ 	.byte	0x3f
	.zero		1


	//   ....[49]....
        /*0390*/ 	.word	0x00006400
        /*0394*/ 	.word	0x00000009
        /*0398*/ 	.word	0x00000000
        /*039c*/ 	.short	0x010a
        /*039e*/ 	.byte	0x3f
	.zero		1


	//   ....[50]....
        /*03a0*/ 	.word	0x00006490
        /*03a4*/ 	.word	0x00000006
        /*03a8*/ 	.word	0x00000000
        /*03ac*/ 	.short	0x010a
        /*03ae*/ 	.byte	0x3f
	.zero		1


	//   ....[51]....
        /*03b0*/ 	.word	0x00006520
        /*03b4*/ 	.word	0x00000009
        /*03b8*/ 	.word	0x00000000
        /*03bc*/ 	.short	0x010a
        /*03be*/ 	.byte	0x3f
	.zero		1


	//   ....[52]....
        /*03c0*/ 	.word	0x000065b0
        /*03c4*/ 	.word	0x00000006
        /*03c8*/ 	.word	0x00000000
        /*03cc*/ 	.short	0x010a
        /*03ce*/ 	.byte	0x3f
	.zero		1


	//   ....[53]....
        /*03d0*/ 	.word	0x00006640
        /*03d4*/ 	.word	0x00000009
        /*03d8*/ 	.word	0x00000000
        /*03dc*/ 	.short	0x010a
        /*03de*/ 	.byte	0x3f
	.zero		1


	//   ....[54]....
        /*03e0*/ 	.word	0x000066d0
        /*03e4*/ 	.word	0x00000006
        /*03e8*/ 	.word	0x00000000
        /*03ec*/ 	.short	0x010a
        /*03ee*/ 	.byte	0x3f
	.zero		1


	//   ....[55]....
        /*03f0*/ 	.word	0x00006760
        /*03f4*/ 	.word	0x00000009
        /*03f8*/ 	.word	0x00000000
        /*03fc*/ 	.short	0x010a
        /*03fe*/ 	.byte	0x3f
	.zero		1


	//   ....[56]....
        /*0400*/ 	.word	0x000067f0
        /*0404*/ 	.word	0x00000006
        /*0408*/ 	.word	0x00000000
        /*040c*/ 	.short	0x010a
        /*040e*/ 	.byte	0x3f
	.zero		1


	//   ....[57]....
        /*0410*/ 	.word	0x00006880
        /*0414*/ 	.word	0x00000009
        /*0418*/ 	.word	0x00000000
        /*041c*/ 	.short	0x010a
        /*041e*/ 	.byte	0x3f
	.zero		1


	//   ....[58]....
        /*0420*/ 	.word	0x00006910
        /*0424*/ 	.word	0x00000006
        /*0428*/ 	.word	0x00000000
        /*042c*/ 	.short	0x010a
        /*042e*/ 	.byte	0x3f
	.zero		1


	//   ....[59]....
        /*0430*/ 	.word	0x000069a0
        /*0434*/ 	.word	0x00000009
        /*0438*/ 	.word	0x00000000
        /*043c*/ 	.short	0x010a
        /*043e*/ 	.byte	0x3f
	.zero		1


	//   ....[60]....
        /*0440*/ 	.word	0x00006a30
        /*0444*/ 	.word	0x00000003
        /*0448*/ 	.word	0x00000000
        /*044c*/ 	.short	0x010a
        /*044e*/ 	.byte	0x3f
	.zero		1


	//   ....[61]....
        /*0450*/ 	.word	0x00006a90
        /*0454*/ 	.word	0x00000003
        /*0458*/ 	.word	0x00000000
        /*045c*/ 	.short	0x010a
        /*045e*/ 	.byte	0x3f
	.zero		1


	//   ....[62]....
        /*0460*/ 	.word	0x00006ae0
        /*0464*/ 	.word	0x00000005
        /*0468*/ 	.word	0x00000000
        /*046c*/ 	.short	0x010a
        /*046e*/ 	.byte	0x3f
	.zero		1


	//   ....[63]....
        /*0470*/ 	.word	0x00006bb0
        /*0474*/ 	.word	0x0000000e
        /*0478*/ 	.word	0x00000088
        /*047c*/ 	.short	0x010a
        /*047e*/ 	.byte	0x3f
	.zero		1


	//   ....[64]....
        /*0480*/ 	.word	0x00006c80
        /*0484*/ 	.word	0x00000007
        /*0488*/ 	.word	0x00000000
        /*048c*/ 	.short	0x010a
        /*048e*/ 	.byte	0x3f
	.zero		1


	//   ....[65]....
        /*0490*/ 	.word	0x00006cd0
        /*0494*/ 	.word	0x00000009
        /*0498*/ 	.word	0x00000000
        /*049c*/ 	.short	0x010a
        /*049e*/ 	.byte	0x3f
	.zero		1


	//   ....[66]....
        /*04a0*/ 	.word	0x00006d20
        /*04a4*/ 	.word	0x00000006
        /*04a8*/ 	.word	0x00000000
        /*04ac*/ 	.short	0x010a
        /*04ae*/ 	.byte	0x3f
	.zero		1


	//   ....[67]....
        /*04b0*/ 	.word	0x00006d70
        /*04b4*/ 	.word	0x00000009
        /*04b8*/ 	.word	0x00000000
        /*04bc*/ 	.short	0x010a
        /*04be*/ 	.byte	0x3f
	.zero		1


	//   ....[68]....
        /*04c0*/ 	.word	0x00006dc0
        /*04c4*/ 	.word	0x00000006
        /*04c8*/ 	.word	0x00000000
        /*04cc*/ 	.short	0x010a
        /*04ce*/ 	.byte	0x3f
	.zero		1


	//   ....[69]....
        /*04d0*/ 	.word	0x00006e10
        /*04d4*/ 	.word	0x00000009
        /*04d8*/ 	.word	0x00000000
        /*04dc*/ 	.short	0x010a
        /*04de*/ 	.byte	0x3f
	.zero		1


	//   ....[70]....
        /*04e0*/ 	.word	0x00006e60
        /*04e4*/ 	.word	0x00000006
        /*04e8*/ 	.word	0x00000000
        /*04ec*/ 	.short	0x010a
        /*04ee*/ 	.byte	0x3f
	.zero		1


	//   ....[71]....
        /*04f0*/ 	.word	0x00006eb0
        /*04f4*/ 	.word	0x00000009
        /*04f8*/ 	.word	0x00000000
        /*04fc*/ 	.short	0x010a
        /*04fe*/ 	.byte	0x3f
	.zero		1


	//   ....[72]....
        /*0500*/ 	.word	0x00006f00
        /*0504*/ 	.word	0x00000006
        /*0508*/ 	.word	0x00000000
        /*050c*/ 	.short	0x010a
        /*050e*/ 	.byte	0x3f
	.zero		1


	//   ....[73]....
        /*0510*/ 	.word	0x00006f50
        /*0514*/ 	.word	0x00000009
        /*0518*/ 	.word	0x00000000
        /*051c*/ 	.short	0x010a
        /*051e*/ 	.byte	0x3f
	.zero		1


	//   ....[74]....
        /*0520*/ 	.word	0x00006fa0
        /*0524*/ 	.word	0x00000006
        /*0528*/ 	.word	0x00000000
        /*052c*/ 	.short	0x010a
        /*052e*/ 	.byte	0x3f
	.zero		1


	//   ....[75]....
        /*0530*/ 	.word	0x00006ff0
        /*0534*/ 	.word	0x00000009
        /*0538*/ 	.word	0x00000000
        /*053c*/ 	.short	0x010a
        /*053e*/ 	.byte	0x3f
	.zero		1


	//   ....[76]....
        /*0540*/ 	.word	0x00007040
        /*0544*/ 	.word	0x00000006
        /*0548*/ 	.word	0x00000000
        /*054c*/ 	.short	0x010a
        /*054e*/ 	.byte	0x3f
	.zero		1


	//   ....[77]....
        /*0550*/ 	.word	0x00007090
        /*0554*/ 	.word	0x00000009
        /*0558*/ 	.word	0x00000000
        /*055c*/ 	.short	0x010a
        /*055e*/ 	.byte	0x3f
	.zero		1


	//   ....[78]....
        /*0560*/ 	.word	0x000070e0
        /*0564*/ 	.word	0x00000006
        /*0568*/ 	.word	0x00000000
        /*056c*/ 	.short	0x010a
        /*056e*/ 	.byte	0x3f
	.zero		1


	//   ....[79]....
        /*0570*/ 	.word	0x00007130
        /*0574*/ 	.word	0x00000009
        /*0578*/ 	.word	0x00000000
        /*057c*/ 	.short	0x010a
        /*057e*/ 	.byte	0x3f
	.zero		1


	//----- nvinfo : EIATTR_NUM_MBARRIERS
	.align		4
.L_35:
        /*0580*/ 	.byte	0x03, 0x38
        /*0582*/ 	.short	0x0024


	//----- nvinfo : EIATTR_EXIT_INSTR_OFFSETS
	.align		4
        /*0584*/ 	.byte	0x04, 0x1c
        /*0586*/ 	.short	(.L_37 - .L_36)


	//   ....[0]....
.L_36:
        /*0588*/ 	.word	0x000007b0


	//   ....[1]....
        /*058c*/ 	.word	0x00001070


	//   ....[2]....
        /*0590*/ 	.word	0x00004d00


	//   ....[3]....
        /*0594*/ 	.word	0x00005330


	//   ....[4]....
        /*0598*/ 	.word	0x00006a80


	//----- nvinfo : EIATTR_MAX_THREADS
	.align		4
.L_37:
        /*059c*/ 	.byte	0x04, 0x05
        /*059e*/ 	.short	(.L_39 - .L_38)
.L_38:
        /*05a0*/ 	.word	0x00000180
        /*05a4*/ 	.word	0x00000001
        /*05a8*/ 	.word	0x00000001


	//----- nvinfo : EIATTR_CRS_STACK_SIZE
	.align		4
.L_39:
        /*05ac*/ 	.byte	0x04, 0x1e
        /*05ae*/ 	.short	(.L_41 - .L_40)
.L_40:
        /*05b0*/ 	.word	0x00000000


	//----- nvinfo : EIATTR_CBANK_PARAM_SIZE
	.align		4
.L_41:
        /*05b4*/ 	.byte	0x03, 0x19
        /*05b6*/ 	.short	0x0470


	//----- nvinfo : EIATTR_PARAM_CBANK
	.align		4
        /*05b8*/ 	.byte	0x04, 0x0a
        /*05ba*/ 	.short	(.L_43 - .L_42)
	.align		4
.L_42:
        /*05bc*/ 	.word	index@(.nv.constant0._ZN7cutlass13device_kernelINS_4gemm6kernel13GemmUniversalIN4cute5tupleIJiiiiEEENS1_10collective13CollectiveMmaINS1_34MainloopSm90TmaGmmaWarpSpecializedILi17ENS5_IJNS4_1CILi1EEESB_SB_EEENS1_35KernelTmaWarpSpecializedCooperativeEEENS5_IJNSA_ILi128EEENSA_ILi80EEENSA_ILi64EEEEEEaNS5_IJlSB_lEEEaSJ_NS4_8TiledMMAINS4_8MMA_AtomIJNS4_4SM904GMMA26MMA_64x16x32_S32S8S8_SS_TNEEEENS4_6LayoutINS5_IJNSA_ILi2EEESB_SB_EEENS5_IJSB_NSA_ILi0EEEST_EEEEENS5_IJNS4_10UnderscoreESW_SW_EEEEENS4_13SM90_TMA_LOADENS4_14ComposedLayoutINS4_7SwizzleILi2ELi4ELi3EEENS4_18smem_ptr_flag_bitsILi8EEENSQ_INS5_IJNSA_ILi8EEESH_EEENS5_IJSH_SB_EEEEEEEvNS4_8identityESZ_S19_vS1A_EENS_8epilogue10collective6detail29Sm90TmaWarpSpecializedAdapterINS1D_15DefaultEpilogueIaSJ_SJ_NS1C_6thread17LinearCombinationIaLi1EiiLNS1H_9ScaleType4KindE0ELNS_15FloatRoundStyleE2EaEENS1_15EpilogueDefaultEEEEEvvEEEEvNT_6ParamsE)
        /*05c0*/ 	.short	0x0210
        /*05c2*/ 	.short	0x0470


	//----- nvinfo : EIATTR_SW_WAR
	.align		4
.L_43:
        /*05c4*/ 	.byte	0x04, 0x36
        /*05c6*/ 	.short	(.L_45 - .L_44)
.L_44:
        /*05c8*/ 	.word	0x00000008
.L_45:


//--------------------- .nv.callgraph             --------------------------
	.section	.nv.callgraph,"",@"SHT_CUDA_CALLGRAPH"
	.align	4
	.sectionentsize	8
	.align		4
        /*0000*/ 	.word	0x00000000
	.align		4
        /*0004*/ 	.word	0xffffffff
	.align		4
        /*0008*/ 	.word	index@(_ZN7cutlass13device_kernelINS_4gemm6kernel13GemmUniversalIN4cute5tupleIJiiiiEEENS1_10collective13CollectiveMmaINS1_34MainloopSm90TmaGmmaWarpSpecializedILi17ENS5_IJNS4_1CILi1EEESB_SB_EEENS1_35KernelTmaWarpSpecializedCooperativeEEENS5_IJNSA_ILi128EEENSA_ILi80EEENSA_ILi64EEEEEEaNS5_IJlSB_lEEEaSJ_NS4_8TiledMMAINS4_8MMA_AtomIJNS4_4SM904GMMA26MMA_64x16x32_S32S8S8_SS_TNEEEENS4_6LayoutINS5_IJNSA_ILi2EEESB_SB_EEENS5_IJSB_NSA_ILi0EEEST_EEEEENS5_IJNS4_10UnderscoreESW_SW_EEEEENS4_13SM90_TMA_LOADENS4_14ComposedLayoutINS4_7SwizzleILi2ELi4ELi3EEENS4_18smem_ptr_flag_bitsILi8EEENSQ_INS5_IJNSA_ILi8EEESH_EEENS5_IJSH_SB_EEEEEEEvNS4_8identityESZ_S19_vS1A_EENS_8epilogue10collective6detail29Sm90TmaWarpSpecializedAdapterINS1D_15DefaultEpilogueIaSJ_SJ_NS1C_6thread17LinearCombinationIaLi1EiiLNS1H_9ScaleType4KindE0ELNS_15FloatRoundStyleE2EaEENS1_15EpilogueDefaultEEEEEvvEEEEvNT_6ParamsE)
	.align		4
        /*000c*/ 	.word	index@(__assertfail)
	.align		4
        /*0010*/ 	.word	0x00000000
	.align		4
        /*0014*/ 	.word	0xfffffffe
	.align		4
        /*0018*/ 	.word	0x00000000
	.align		4
        /*001c*/ 	.word	0xfffffffd
	.align		4
        /*0020*/ 	.word	0x00000000
	.align		4
        /*0024*/ 	.word	0xfffffffc


//--------------------- .nv.constant4             --------------------------
	.section	.nv.constant4,"a",@progbits
	.align	8
	.align		8
.nv.constant4:
        /*0000*/ 	.dword	__assertfail
	.align		8
        /*0008*/ 	.dword	__unnamed_1
	.align		8
        /*0010*/ 	.dword	_ZN40_INTERNAL_09b8a6cf_4_k_cu_cf563783_167374cuda3std3__45__cpo5beginE
	.align		8
        /*0018*/ 	.dword	_ZN40_INTERNAL_09b8a6cf_4_k_cu_cf563783_167374cuda3std3__45__cpo3endE
	.align		8
        /*0020*/ 	.dword	_ZN40_INTERNAL_09b8a6cf_4_k_cu_cf563783_167374cuda3std3__45__cpo6cbeginE
	.align		8
        /*0028*/ 	.dword	_ZN40_INTERNAL_09b8a6cf_4_k_cu_cf563783_167374cuda3std3__45__cpo4cendE
	.align		8
        /*0030*/ 	.dword	_ZN40_INTERNAL_09b8a6cf_4_k_cu_cf563783_167374cuda3std3__442_GLOBAL__N__09b8a6cf_4_k_cu_cf563783_167376ignoreE
	.align		8
        /*0038*/ 	.dword	_ZN40_INTERNAL_09b8a6cf_4_k_cu_cf563783_167374cuda3std3__419piecewise_constructE
	.align		8
        /*0040*/ 	.dword	_ZN40_INTERNAL_09b8a6cf_4_k_cu_cf563783_167374cuda3std3__48in_placeE
	.align		8
        /*0048*/ 	.dword	_ZN40_INTERNAL_09b8a6cf_4_k_cu_cf563783_167374cuda3std6ranges3__45__cpo4swapE
	.align		8
        /*0050*/ 	.dword	_ZN40_INTERNAL_09b8a6cf_4_k_cu_cf563783_167374cuda3std6ranges3__45__cpo9iter_moveE
	.align		8
        /*0058*/ 	.dword	_ZN40_INTERNAL_09b8a6cf_4_k_cu_cf563783_167374cute7productE
	.align		8
        /*0060*/ 	.dword	_ZN40_INTERNAL_09b8a6cf_4_k_cu_cf563783_167374cute1_E
	.align		8
        /*0068*/ 	.dword	$str$22
	.align		8
        /*0070*/ 	.dword	$str$23


//--------------------- .text._ZN7cutlass13device_kernelINS_4gemm6kernel13GemmUniversalIN4cute5tupleIJiiiiEEENS1_10collective13CollectiveMmaINS1_34MainloopSm90TmaGmmaWarpSpecializedILi17ENS5_IJNS4_1CILi1EEESB_SB_EEENS1_35KernelTmaWarpSpecializedCooperativeEEENS5_IJNSA_ILi128EEENSA_ILi80EEENSA_ILi64EEEEEEaNS5_IJlSB_lEEEaSJ_NS4_8TiledMMAINS4_8MMA_AtomIJNS4_4SM904GMMA26MMA_64x16x32_S32S8S8_SS_TNEEEENS4_6LayoutINS5_IJNSA_ILi2EEESB_SB_EEENS5_IJSB_NSA_ILi0EEEST_EEEEENS5_IJNS4_10UnderscoreESW_SW_EEEEENS4_13SM90_TMA_LOADENS4_14ComposedLayoutINS4_7SwizzleILi2ELi4ELi3EEENS4_18smem_ptr_flag_bitsILi8EEENSQ_INS5_IJNSA_ILi8EEESH_EEENS5_IJSH_SB_EEEEEEEvNS4_8identityESZ_S19_vS1A_EENS_8epilogue10collective6detail29Sm90TmaWarpSpecializedAdapterINS1D_15DefaultEpilogueIaSJ_SJ_NS1C_6thread17LinearCombinationIaLi1EiiLNS1H_9ScaleType4KindE0ELNS_15FloatRoundStyleE2EaEENS1_15EpilogueDefaultEEEEEvvEEEEvNT_6ParamsE --------------------------
	.section	.text._ZN7cutlass13device_kernelINS_4gemm6kernel13GemmUniversalIN4cute5tupleIJiiiiEEENS1_10collective13CollectiveMmaINS1_34MainloopSm90TmaGmmaWarpSpecializedILi17ENS5_IJNS4_1CILi1EEESB_SB_EEENS1_35KernelTmaWarpSpecializedCooperativeEEENS5_IJNSA_ILi128EEENSA_ILi80EEENSA_ILi64EEEEEEaNS5_IJlSB_lEEEaSJ_NS4_8TiledMMAINS4_8MMA_AtomIJNS4_4SM904GMMA26MMA_64x16x32_S32S8S8_SS_TNEEEENS4_6LayoutINS5_IJNSA_ILi2EEESB_SB_EEENS5_IJSB_NSA_ILi0EEEST_EEEEENS5_IJNS4_10UnderscoreESW_SW_EEEEENS4_13SM90_TMA_LOADENS4_14ComposedLayoutINS4_7SwizzleILi2ELi4ELi3EEENS4_18smem_ptr_flag_bitsILi8EEENSQ_INS5_IJNSA_ILi8EEESH_EEENS5_IJSH_SB_EEEEEEEvNS4_8identityESZ_S19_vS1A_EENS_8epilogue10collective6detail29Sm90TmaWarpSpecializedAdapterINS1D_15DefaultEpilogueIaSJ_SJ_NS1C_6thread17LinearCombinationIaLi1EiiLNS1H_9ScaleType4KindE0ELNS_15FloatRoundStyleE2EaEENS1_15EpilogueDefaultEEEEEvvEEEEvNT_6ParamsE,"ax",@progbits
	.align	128
.text._ZN7cutlass13device_kernelINS_4gemm6kernel13GemmUniversalIN4cute5tupleIJiiiiEEENS1_10collective13CollectiveMmaINS1_34MainloopSm90TmaGmmaWarpSpecializedILi17ENS5_IJNS4_1CILi1EEESB_SB_EEENS1_35KernelTmaWarpSpecializedCooperativeEEENS5_IJNSA_ILi128EEENSA_ILi80EEENSA_ILi64EEEEEEaNS5_IJlSB_lEEEaSJ_NS4_8TiledMMAINS4_8MMA_AtomIJNS4_4SM904GMMA26MMA_64x16x32_S32S8S8_SS_TNEEEENS4_6LayoutINS5_IJNSA_ILi2EEESB_SB_EEENS5_IJSB_NSA_ILi0EEEST_EEEEENS5_IJNS4_10UnderscoreESW_SW_EEEEENS4_13SM90_TMA_LOADENS4_14ComposedLayoutINS4_7SwizzleILi2ELi4ELi3EEENS4_18smem_ptr_flag_bitsILi8EEENSQ_INS5_IJNSA_ILi8EEESH_EEENS5_IJSH_SB_EEEEEEEvNS4_8identityESZ_S19_vS1A_EENS_8epilogue10collective6detail29Sm90TmaWarpSpecializedAdapterINS1D_15DefaultEpilogueIaSJ_SJ_NS1C_6thread17LinearCombinationIaLi1EiiLNS1H_9ScaleType4KindE0ELNS_15FloatRoundStyleE2EaEENS1_15EpilogueDefaultEEEEEvvEEEEvNT_6ParamsE:
        .type           _ZN7cutlass13device_kernelINS_4gemm6kernel13GemmUniversalIN4cute5tupleIJiiiiEEENS1_10collective13CollectiveMmaINS1_34MainloopSm90TmaGmmaWarpSpecializedILi17ENS5_IJNS4_1CILi1EEESB_SB_EEENS1_35KernelTmaWarpSpecializedCooperativeEEENS5_IJNSA_ILi128EEENSA_ILi80EEENSA_ILi64EEEEEEaNS5_IJlSB_lEEEaSJ_NS4_8TiledMMAINS4_8MMA_AtomIJNS4_4SM904GMMA26MMA_64x16x32_S32S8S8_SS_TNEEEENS4_6LayoutINS5_IJNSA_ILi2EEESB_SB_EEENS5_IJSB_NSA_ILi0EEEST_EEEEENS5_IJNS4_10UnderscoreESW_SW_EEEEENS4_13SM90_TMA_LOADENS4_14ComposedLayoutINS4_7SwizzleILi2ELi4ELi3EEENS4_18smem_ptr_flag_bitsILi8EEENSQ_INS5_IJNSA_ILi8EEESH_EEENS5_IJSH_SB_EEEEEEEvNS4_8identityESZ_S19_vS1A_EENS_8epilogue10collective6detail29Sm90TmaWarpSpecializedAdapterINS1D_15DefaultEpilogueIaSJ_SJ_NS1C_6thread17LinearCombinationIaLi1EiiLNS1H_9ScaleType4KindE0ELNS_15FloatRoundStyleE2EaEENS1_15EpilogueDefaultEEEEEvvEEEEvNT_6ParamsE,@function
        .size           _ZN7cutlass13device_kernelINS_4gemm6kernel13GemmUniversalIN4cute5tupleIJiiiiEEENS1_10collective13CollectiveMmaINS1_34MainloopSm90TmaGmmaWarpSpecializedILi17ENS5_IJNS4_1CILi1EEESB_SB_EEENS1_35KernelTmaWarpSpecializedCooperativeEEENS5_IJNSA_ILi128EEENSA_ILi80EEENSA_ILi64EEEEEEaNS5_IJlSB_lEEEaSJ_NS4_8TiledMMAINS4_8MMA_AtomIJNS4_4SM904GMMA26MMA_64x16x32_S32S8S8_SS_TNEEEENS4_6LayoutINS5_IJNSA_ILi2EEESB_SB_EEENS5_IJSB_NSA_ILi0EEEST_EEEEENS5_IJNS4_10UnderscoreESW_SW_EEEEENS4_13SM90_TMA_LOADENS4_14ComposedLayoutINS4_7SwizzleILi2ELi4ELi3EEENS4_18smem_ptr_flag_bitsILi8EEENSQ_INS5_IJNSA_ILi8EEESH_EEENS5_IJSH_SB_EEEEEEEvNS4_8identityESZ_S19_vS1A_EENS_8epilogue10collective6detail29Sm90TmaWarpSpecializedAdapterINS1D_15DefaultEpilogueIaSJ_SJ_NS1C_6thread17LinearCombinationIaLi1EiiLNS1H_9ScaleType4KindE0ELNS_15FloatRoundStyleE2EaEENS1_15EpilogueDefaultEEEEEvvEEEEvNT_6ParamsE,(.L_x_177 - _ZN7cutlass13device_kernelINS_4gemm6kernel13GemmUniversalIN4cute5tupleIJiiiiEEENS1_10collective13CollectiveMmaINS1_34MainloopSm90TmaGmmaWarpSpecializedILi17ENS5_IJNS4_1CILi1EEESB_SB_EEENS1_35KernelTmaWarpSpecializedCooperativeEEENS5_IJNSA_ILi128EEENSA_ILi80EEENSA_ILi64EEEEEEaNS5_IJlSB_lEEEaSJ_NS4_8TiledMMAINS4_8MMA_AtomIJNS4_4SM904GMMA26MMA_64x16x32_S32S8S8_SS_TNEEEENS4_6LayoutINS5_IJNSA_ILi2EEESB_SB_EEENS5_IJSB_NSA_ILi0EEEST_EEEEENS5_IJNS4_10UnderscoreESW_SW_EEEEENS4_13SM90_TMA_LOADENS4_14ComposedLayoutINS4_7SwizzleILi2ELi4ELi3EEENS4_18smem_ptr_flag_bitsILi8EEENSQ_INS5_IJNSA_ILi8EEESH_EEENS5_IJSH_SB_EEEEEEEvNS4_8identityESZ_S19_vS1A_EENS_8epilogue10collective6detail29Sm90TmaWarpSpecializedAdapterINS1D_15DefaultEpilogueIaSJ_SJ_NS1C_6thread17LinearCombinationIaLi1EiiLNS1H_9ScaleType4KindE0ELNS_15FloatRoundStyleE2EaEENS1_15EpilogueDefaultEEEEEvvEEEEvNT_6ParamsE)
        .other          _ZN7cutlass13device_kernelINS_4gemm6kernel13GemmUniversalIN4cute5tupleIJiiiiEEENS1_10collective13CollectiveMmaINS1_34MainloopSm90TmaGmmaWarpSpecializedILi17ENS5_IJNS4_1CILi1EEESB_SB_EEENS1_35KernelTmaWarpSpecializedCooperativeEEENS5_IJNSA_ILi128EEENSA_ILi80EEENSA_ILi64EEEEEEaNS5_IJlSB_lEEEaSJ_NS4_8TiledMMAINS4_8MMA_AtomIJNS4_4SM904GMMA26MMA_64x16x32_S32S8S8_SS_TNEEEENS4_6LayoutINS5_IJNSA_ILi2EEESB_SB_EEENS5_IJSB_NSA_ILi0EEEST_EEEEENS5_IJNS4_10UnderscoreESW_SW_EEEEENS4_13SM90_TMA_LOADENS4_14ComposedLayoutINS4_7SwizzleILi2ELi4ELi3EEENS4_18smem_ptr_flag_bitsILi8EEENSQ_INS5_IJNSA_ILi8EEESH_EEENS5_IJSH_SB_EEEEEEEvNS4_8identityESZ_S19_vS1A_EENS_8epilogue10collective6detail29Sm90TmaWarpSpecializedAdapterINS1D_15DefaultEpilogueIaSJ_SJ_NS1C_6thread17LinearCombinationIaLi1EiiLNS1H_9ScaleType4KindE0ELNS_15FloatRoundStyleE2EaEENS1_15EpilogueDefaultEEEEEvvEEEEvNT_6ParamsE,@"STO_CUDA_ENTRY STV_DEFAULT"
_ZN7cutlass13device_kernelINS_4gemm6kernel13GemmUniversalIN4cute5tupleIJiiiiEEENS1_10collective13CollectiveMmaINS1_34MainloopSm90TmaGmmaWarpSpecializedILi17ENS5_IJNS4_1CILi1EEESB_SB_EEENS1_35KernelTmaWarpSpecializedCooperativeEEENS5_IJNSA_ILi128EEENSA_ILi80EEENSA_ILi64EEEEEEaNS5_IJlSB_lEEEaSJ_NS4_8TiledMMAINS4_8MMA_AtomIJNS4_4SM904GMMA26MMA_64x16x32_S32S8S8_SS_TNEEEENS4_6LayoutINS5_IJNSA_ILi2EEESB_SB_EEENS5_IJSB_NSA_ILi0EEEST_EEEEENS5_IJNS4_10UnderscoreESW_SW_EEEEENS4_13SM90_TMA_LOADENS4_14ComposedLayoutINS4_7SwizzleILi2ELi4ELi3EEENS4_18smem_ptr_flag_bitsILi8EEENSQ_INS5_IJNSA_ILi8EEESH_EEENS5_IJSH_SB_EEEEEEEvNS4_8identityESZ_S19_vS1A_EENS_8epilogue10collective6detail29Sm90TmaWarpSpecializedAdapterINS1D_15DefaultEpilogueIaSJ_SJ_NS1C_6thread17LinearCombinationIaLi1EiiLNS1H_9ScaleType4KindE0ELNS_15FloatRoundStyleE2EaEENS1_15EpilogueDefaultEEEEEvvEEEEvNT_6ParamsE:
[----:B------:R-:W0:Y:S01]  /*0000*/  LDC R1, c[0x0][0x28] ;  /* 0x00000a00ff017b82 */ /* 0x000e220000000800 */
[----:B------:R-:W1:Y:S01]  /*0010*/  S2R R18, SR_TID.X ;  /* 0x0000000000127919 */ /* 0x000e620000002100 */
[----:B------:R-:W-:Y:S01]  /*0020*/  ELECT P0, URZ, PT ;  /* 0x00000000003f782f */ /* 0x000fe20003800000 */
[----:B------:R-:W-:Y:S01]  /*0030*/  BSSY B0, `(.L_x_0) ;  /* 0x000000f000007945 */ /* 0x000fe20003800000 */
[--C-:B-1----:R-:W-:Y:S02]  /*0040*/  SHF.R.U32.HI R0, RZ, 0x5, R18.reuse ;  /* 0x00000005ff007819 */ /* 0x102fe40000011612 */
[----:B------:R-:W-:-:S03]  /*0050*/  SHF.R.U32.HI R2, RZ, 0x7, R18 ;  /* 0x00000007ff027819 */ /* 0x000fc60000011612 */
[----:B------:R-:W1:Y:S04]  /*0060*/  SHFL.IDX PT, R5, R0, RZ, 0x1f ;  /* 0x00001fff00057589 */ /* 0x000e6800000e0000 */
[----:B------:R2:W3:Y:S01]  /*0070*/  SHFL.IDX PT, R8, R2, RZ, 0x1f ;  /* 0x00001fff02087589 */ /* 0x0004e200000e0000 */
[----:B-1----:R-:W-:-:S13]  /*0080*/  ISETP.NE.OR P0, PT, R5, RZ, !P0 ;  /* 0x000000ff0500720c */ /* 0x002fda0004705670 */
[----:B0-23--:R-:W-:Y:S05]  /*0090*/  @P0 BRA `(.L_x_1) ;  /* 0x0000000000200947 */ /* 0x00dfea0003800000 */
[----:B------:R-:W-:Y:S02]  /*00a0*/  ULDC.64 UR4, c[0x0][0x198] ;  /* 0x0000660000047ab9 */ /* 0x000fe40000000a00 */
[----:B------:R-:W-:Y:S02]  /*00b0*/  UIADD3 UR6, UP0, UR4, 0xf0, URZ ;  /* 0x000000f004067890 */ /* 0x000fe4000ff1e03f */
[----:B------:R-:W-:Y:S02]  /*00c0*/  UIADD3 UR4, UP1, UR4, 0x1f0, URZ ;  /* 0x000001f004047890 */ /* 0x000fe4000ff3e03f */
[----:B------:R-:W-:Y:S02]  /*00d0*/  UIADD3.X UR7, URZ, UR5, URZ, UP0, !UPT ;  /* 0x000000053f077290 */ /* 0x000fe400087fe43f */
[----:B------:R-:W-:-:S07]  /*00e0*/  UIADD3.X UR5, URZ, UR5, URZ, UP1, !UPT ;  /* 0x000000053f057290 */ /* 0x000fce0008ffe43f */
[----:B------:R0:W-:Y:S02]  /*00f0*/  UTMACCTL.PF [UR6] ;  /* 0x00000000060079b9 */ /* 0x0001e40008040000 */
[----:B------:R0:W-:Y:S02]  /*0100*/  UTMACCTL.PF [UR4] ;  /* 0x00000000040079b9 */ /* 0x0001e40008040000 */
[----:B0-----:R-:W-:Y:S01]  /*0110*/  NOP ;  /* 0x0000000000007918 */ /* 0x001fe20000000000 */
.L_x_1:
[----:B------:R-:W-:Y:S05]  /*0120*/  BSYNC B0 ;  /* 0x0000000000007941 */ /* 0x000fea0003800000 */
.L_x_0:
[----:B------:R-:W0:Y:S02]  /*0130*/  SHFL.IDX PT, R2, R0, RZ, 0x1f ;  /* 0x00001fff00027589 */ /* 0x000e2400000e0000 */
[----:B0-----:R-:W-:-:S13]  /*0140*/  ISETP.NE.AND P0, PT, R2, RZ, PT ;  /* 0x000000ff0200720c */ /* 0x001fda0003f05270 */
[----:B------:R-:W-:Y:S05]  /*0150*/  @P0 BRA `(.L_x_2) ;  /* 0x0000000000cc0947 */ /* 0x000fea0003800000 */
[----:B------:R-:W-:Y:S01]  /*0160*/  ELECT P0, URZ, PT ;  /* 0x00000000003f782f */ /* 0x000fe20003800000 */
[----:B------:R-:W-:-:S12]  /*0170*/  BSSY B0, `(.L_x_2) ;  /* 0x0000031000007945 */ /* 0x000fd80003800000 */
[----:B------:R-:W-:Y:S05]  /*0180*/  @!P0 BRA `(.L_x_3) ;  /* 0x0000000000bc8947 */ /* 0x000fea0003800000 */
[----:B------:R-:W0:Y:S01]  /*0190*/  S2UR UR8, SR_CgaCtaId ;  /* 0x00000000000879c3 */ /* 0x000e220000008800 */
[----:B------:R-:W-:Y:S01]  /*01a0*/  UMOV UR4, 0x400 ;  /* 0x0000040000047882 */ /* 0x000fe20000000000 */
[----:B------:R-:W-:Y:S01]  /*01b0*/  UMOV UR5, 0x1 ;  /* 0x0000000100057882 */ /* 0x000fe20000000000 */
[----:B------:R-:W-:Y:S02]  /*01c0*/  UMOV UR6, 0x100 ;  /* 0x0000010000067882 */ /* 0x000fe40000000000 */
[----:B------:R-:W-:-:S04]  /*01d0*/  UIADD3 UR6, -UR6, 0x100000, URZ ;  /* 0x0010000006067890 */ /* 0x000fc8000fffe13f */
[----:B------:R-:W-:Y:S02]  /*01e0*/  USHF.L.U32 UR7, UR6, 0xb, URZ ;  /* 0x0000000b06077899 */ /* 0x000fe4000800063f */
[----:B------:R-:W-:Y:S02]  /*01f0*/  USHF.L.U32 UR6, UR6, 0x1, URZ ;  /* 0x0000000106067899 */ /* 0x000fe4000800063f */
[----:B0-----:R-:W-:Y:S02]  /*0200*/  ULEA UR8, UR8, UR4, 0x18 ;  /* 0x0000000408087291 */ /* 0x001fe4000f8ec03f */
[----:B------:R-:W-:-:S04]  /*0210*/  UIADD3 UR4, -UR5, 0x100000, URZ ;  /* 0x0010000005047890 */ /* 0x000fc8000fffe13f */
[----:B------:R-:W-:Y:S02]  /*0220*/  USHF.L.U32 UR5, UR4, 0xb, URZ ;  /* 0x0000000b04057899 */ /* 0x000fe4000800063f */
[----:B------:R-:W-:Y:S01]  /*0230*/  USHF.L.U32 UR4, UR4, 0x1, URZ ;  /* 0x0000000104047899 */ /* 0x000fe2000800063f */
[----:B------:R-:W0:Y:S11]  /*0240*/  FENCE.VIEW.ASYNC.S ;  /* 0x00000000000073c6 */ /* 0x000e360000000000 */
[----:B0-----:R0:W1:Y:S01]  /*0250*/  SYNCS.EXCH.64 URZ, [UR8], UR4 ;  /* 0x00000004083f75b2 */ /* 0x0010620008000100 */
[----:B------:R0:W2:Y:S01]  /*0260*/  SYNCS.EXCH.64 URZ, [UR8+0x88], UR6 ;  /* 0x00008806083f75b2 */ /* 0x0000a20008000100 */
[----:B------:R0:W3:Y:S01]  /*0270*/  SYNCS.EXCH.64 URZ, [UR8+0x8], UR4 ;  /* 0x00000804083f75b2 */ /* 0x0000e20008000100 */
[----:B------:R0:W4:Y:S01]  /*0280*/  SYNCS.EXCH.64 URZ, [UR8+0x90], UR6 ;  /* 0x00009006083f75b2 */ /* 0x0001220008000100 */
[----:B------:R0:W0:Y:S01]  /*0290*/  SYNCS.EXCH.64 URZ, [UR8+0x10], UR4 ;  /* 0x00001004083f75b2 */ /* 0x0000220008000100 */
        /* <DEDUP_REMOVED lines=29> */
[----:B-1234-:R-:W-:Y:S01]  /*0470*/  NOP ;  /* 0x0000000000007918 */ /* 0x01efe20000000000 */
.L_x_3:
[----:B0-----:R-:W-:Y:S05]  /*0480*/  BSYNC B0 ;  /* 0x0000000000007941 */ /* 0x001fea0003800000 */
.L_x_2:
[----:B------:R-:W0:Y:S01]  /*0490*/  SHFL.IDX PT, R0, R0, RZ, 0x1f ;  /* 0x00001fff00007589 */ /* 0x000e2200000e0000 */
[----:B------:R-:W-:Y:S01]  /*04a0*/  ELECT P0, URZ, PT ;  /* 0x00000000003f782f */ /* 0x000fe20003800000 */
[----:B------:R-:W1:Y:S01]  /*04b0*/  LDC R2, c[0x0][0x65c] ;  /* 0x00019700ff027b82 */ /* 0x000e620000000800 */
[----:B------:R-:W-:Y:S01]  /*04c0*/  SHF.R.S32.HI R6, RZ, 0x1f, R5 ;  /* 0x0000001fff067819 */ /* 0x000fe20000011405 */
[----:B------:R-:W2:Y:S01]  /*04d0*/  S2R R3, SR_CTAID.Y ;  /* 0x0000000000037919 */ /* 0x000ea20000002600 */
[----:B------:R-:W-:Y:S01]  /*04e0*/  UMOV UR4, 0x20 ;  /* 0x0000002000047882 */ /* 0x000fe20000000000 */
[----:B------:R-:W-:Y:S01]  /*04f0*/  ISETP.NE.AND P2, PT, R8, RZ, PT ;  /* 0x000000ff0800720c */ /* 0x000fe20003f45270 */
[----:B------:R-:W-:Y:S01]  /*0500*/  NOP ;  /* 0x0000000000007918 */ /* 0x000fe20000000000 */
[----:B------:R-:W3:Y:S01]  /*0510*/  S2R R4, SR_CTAID.X ;  /* 0x0000000000047919 */ /* 0x000ee20000002500 */
[----:B------:R-:W-:Y:S01]  /*0520*/  LEA.HI R6, R6, R5, RZ, 0x2 ;  /* 0x0000000506067211 */ /* 0x000fe200078f10ff */
[----:B------:R-:W-:Y:S01]  /*0530*/  NOP ;  /* 0x0000000000007918 */ /* 0x000fe20000000000 */
[----:B0-----:R-:W-:-:S02]  /*0540*/  ISETP.NE.OR P0, PT, R0, RZ, !P0 ;  /* 0x000000ff0000720c */ /* 0x001fc40004705670 */
[----:B-1----:R-:W-:-:S04]  /*0550*/  ISETP.NE.AND P3, PT, R2, 0x1, PT ;  /* 0x000000010200780c */ /* 0x002fc80003f65270 */
[----:B------:R-:W-:Y:S02]  /*0560*/  P2R R0, PR, RZ, 0x8 ;  /* 0x00000008ff007803 */ /* 0x000fe40000000000 */
[----:B------:R-:W-:-:S05]  /*0570*/  LOP3.LUT R0, R6, 0xfffffffc, RZ, 0xc0, !PT ;  /* 0xfffffffc06007812 */ /* 0x000fca00078ec0ff */
[----:B------:R-:W-:Y:S01]  /*0580*/  VOTEU.ALL UP0, P0 ;  /* 0x00000000003f7886 */ /* 0x000fe20000000000 */
[----:B------:R-:W-:Y:S01]  /*0590*/  IMAD.IADD R0, R5, 0x1, -R0 ;  /* 0x0000000105007824 */ /* 0x000fe200078e0a00 */
[----:B------:R-:W3:Y:S01]  /*05a0*/  @P3 LDC R17, c[0x0][0x10] ;  /* 0x00000400ff113b82 */ /* 0x000ee20000000800 */
[----:B------:R-:W-:Y:S01]  /*05b0*/  VOTEU.ALL UP1, P0 ;  /* 0x00000000003f7886 */ /* 0x000fe20000020000 */
[----:B--2---:R-:W-:Y:S01]  /*05c0*/  @P3 IMAD.MOV.U32 R6, RZ, RZ, R3 ;  /* 0x000000ffff063224 */ /* 0x004fe200078e0003 */
[----:B------:R-:W-:Y:S01]  /*05d0*/  @!UP0 UMOV UR6, 0x400 ;  /* 0x0000040000068882 */ /* 0x000fe20000000000 */
[----:B------:R-:W-:-:S04]  /*05e0*/  @!UP0 UIADD3 UR4, -UR4, 0x100000, URZ ;  /* 0x0010000004048890 */ /* 0x000fc8000fffe13f */
[----:B------:R-:W-:Y:S02]  /*05f0*/  @!UP0 USHF.L.U32 UR5, UR4, 0xb, URZ ;  /* 0x0000000b04058899 */ /* 0x000fe4000800063f */
[----:B------:R-:W-:Y:S01]  /*0600*/  @!UP0 USHF.L.U32 UR4, UR4, 0x1, URZ ;  /* 0x0000000104048899 */ /* 0x000fe2000800063f */
[----:B------:R-:W-:Y:S02]  /*0610*/  @P3 IMAD.MOV.U32 R7, RZ, RZ, RZ ;  /* 0x000000ffff073224 */ /* 0x000fe400078e00ff */
[----:B------:R-:W-:Y:S01]  /*0620*/  IMAD.MOV.U32 R5, RZ, RZ, RZ ;  /* 0x000000ffff057224 */ /* 0x000fe200078e00ff */
[----:B------:R-:W0:Y:S01]  /*0630*/  @!UP0 S2UR UR7, SR_CgaCtaId ;  /* 0x00000000000789c3 */ /* 0x000e220000008800 */
[----:B------:R-:W-:-:S07]  /*0640*/  @P3 IMAD.MOV.U32 R11, RZ, RZ, RZ ;  /* 0x000000ffff0b3224 */ /* 0x000fce00078e00ff */
[----:B------:R-:W1:Y:S01]  /*0650*/  @!P3 LDC R9, c[0x0][0xc] ;  /* 0x00000300ff09bb82 */ /* 0x000e620000000800 */
[----:B---3--:R-:W-:-:S04]  /*0660*/  @P3 IMAD.WIDE.U32 R16, R4, R17, R6 ;  /* 0x0000001104103225 */ /* 0x008fc800078e0006 */
[----:B------:R-:W-:Y:S01]  /*0670*/  @P3 IMAD.IADD R17, R17, 0x1, R11 ;  /* 0x0000000111113824 */ /* 0x000fe200078e020b */
[----:B0-----:R-:W-:Y:S01]  /*0680*/  @!UP0 ULEA UR6, UR7, UR6, 0x18 ;  /* 0x0000000607068291 */ /* 0x001fe2000f8ec03f */
[----:B------:R-:W-:Y:S01]  /*0690*/  VOTEU.ALL UP0, P0 ;  /* 0x00000000003f7886 */ /* 0x000fe20000000000 */
[----:B------:R-:W-:-:S04]  /*06a0*/  ISETP.NE.AND P0, PT, R0, 0x3, PT ;  /* 0x000000030000780c */ /* 0x000fc80003f05270 */
[----:B------:R-:W-:Y:S01]  /*06b0*/  ISETP.EQ.OR P0, PT, R0, RZ, !P0 ;  /* 0x000000ff0000720c */ /* 0x000fe20004702670 */
[----:B-1----:R-:W-:-:S03]  /*06c0*/  @!P3 IMAD.WIDE.U32 R6, R9, R3, R4 ;  /* 0x000000030906b225 */ /* 0x002fc600078e0004 */
[C---:B------:R-:W-:Y:S01]  /*06d0*/  ISETP.EQ.AND P0, PT, R8.reuse, RZ, P0 ;  /* 0x000000ff0800720c */ /* 0x040fe20000702270 */
[----:B------:R-:W-:Y:S01]  /*06e0*/  VIADD R8, R8, 0xffffffff ;  /* 0xffffffff08087836 */ /* 0x000fe20000000000 */
[----:B------:R-:W0:Y:S02]  /*06f0*/  FENCE.VIEW.ASYNC.S ;  /* 0x00000000000073c6 */ /* 0x000e240000000000 */
[----:B0-----:R0:W1:Y:S01]  /*0700*/  @!UP0 SYNCS.EXCH.64 URZ, [UR6+0x120], UR4 ;  /* 0x00012004063f85b2 */ /* 0x0010620008000100 */
[----:B------:R-:W-:Y:S01]  /*0710*/  @!P3 IMAD.MOV.U32 R16, RZ, RZ, R6 ;  /* 0x000000ffff10b224 */ /* 0x000fe200078e0006 */
[----:B------:R-:W-:Y:S01]  /*0720*/  SEL R19, RZ, 0x1, !P0 ;  /* 0x00000001ff137807 */ /* 0x000fe20004000000 */
[----:B------:R-:W-:Y:S01]  /*0730*/  @!P3 IMAD.MOV.U32 R17, RZ, RZ, R7 ;  /* 0x000000ffff11b224 */ /* 0x000fe200078e0007 */
[----:B------:R-:W-:-:S04]  /*0740*/  ISETP.GE.U32.AND P1, PT, R8, 0x2, PT ;  /* 0x000000020800780c */ /* 0x000fc80003f26070 */
[----:B------:R-:W-:Y:S01]  /*0750*/  SEL R19, R19, 0x2, P1 ;  /* 0x0000000213137807 */ /* 0x000fe20000800000 */
[----:B------:R0:W1:Y:S01]  /*0760*/  @!UP1 SYNCS.EXCH.64 URZ, [UR6+0x128], UR4 ;  /* 0x00012804063f95b2 */ /* 0x0000620008000100 */
[----:B------:R-:W-:Y:S01]  /*0770*/  NOP ;  /* 0x0000000000007918 */ /* 0x000fe20000000000 */
[----:B-1----:R-:W-:Y:S06]  /*0780*/  BAR.SYNC.DEFER_BLOCKING 0x0 ;  /* 0x0000000000007b1d */ /* 0x002fec0000010000 */
[----:B------:R-:W-:Y:S05]  /*0790*/  @!P2 BRA `(.L_x_4) ;  /* 0x00000044005ca947 */ /* 0x000fea0003800000 */
[----:B------:R-:W-:-:S13]  /*07a0*/  ISETP.GT.U32.AND P0, PT, R8, 0x1, PT ;  /* 0x000000010800780c */ /* 0x000fda0003f04070 */
[----:B0-----:R-:W-:Y:S05]  /*07b0*/  @P0 EXIT ;  /* 0x000000000000094d */ /* 0x001fea0003800000 */
[----:B------:R-:W-:Y:S01]  /*07c0*/  ULDC.64 UR4, c[0x0][0x650] ;  /* 0x0001940000047ab9 */ /* 0x000fe20000000a00 */
[----:B------:R-:W-:Y:S01]  /*07d0*/  PRMT R0, RZ, 0x7610, R0 ;  /* 0x00007610ff007816 */ /* 0x000fe20000000000 */
[----:B------:R-:W-:Y:S01]  /*07e0*/  IMAD.MOV.U32 R65, RZ, RZ, -0x1 ;  /* 0xffffffffff417424 */ /* 0x000fe200078e00ff */
[----:B------:R-:W-:Y:S01]  /*07f0*/  ISETP.GE.U32.AND P0, PT, R16, UR4, PT ;  /* 0x0000000410007c0c */ /* 0x000fe2000bf06070 */
[----:B------:R-:W-:Y:S02]  /*0800*/  IMAD.MOV.U32 R66, RZ, RZ, -0x1 ;  /* 0xffffffffff427424 */ /* 0x000fe400078e00ff */
[----:B------:R-:W-:Y:S01]  /*0810*/  IMAD.MOV.U32 R67, RZ, RZ, -0x1 ;  /* 0xffffffffff437424 */ /* 0x000fe200078e00ff */
[----:B------:R-:W-:-:S13]  /*0820*/  ISETP.GE.U32.AND.EX P0, PT, R17, UR5, PT, P0 ;  /* 0x0000000511007c0c */ /* 0x000fda000bf06100 */
[----:B------:R-:W-:Y:S05]  /*0830*/  @P0 BRA `(.L_x_5) ;  /* 0x0000000400540947 */ /* 0x000fea0003800000 */
[----:B------:R-:W0:Y:S01]  /*0840*/  LDC.64 R14, c[0x0][0x628] ;  /* 0x00018a00ff0e7b82 */ /* 0x000e220000000a00 */
[----:B------:R-:W-:Y:S02]  /*0850*/  IMAD.MOV.U32 R6, RZ, RZ, R16 ;  /* 0x000000ffff067224 */ /* 0x000fe400078e0010 */
[----:B------:R-:W-:-:S05]  /*0860*/  IMAD.MOV.U32 R7, RZ, RZ, R17 ;  /* 0x000000ffff077224 */ /* 0x000fca00078e0011 */
[----:B------:R-:W1:Y:S08]  /*0870*/  LDC R0, c[0x0][0x630] ;  /* 0x00018c00ff007b82 */ /* 0x000e700000000800 */
[----:B------:R-:W2:Y:S01]  /*0880*/  LDC.64 R20, c[0x0][0x620] ;  /* 0x00018800ff147b82 */ /* 0x000ea20000000a00 */
[----:B0-----:R-:W-:-:S04]  /*0890*/  ISETP.NE.U32.AND P0, PT, R14, RZ, PT ;  /* 0x000000ff0e00720c */ /* 0x001fc80003f05070 */
[----:B------:R-:W-:-:S13]  /*08a0*/  ISETP.NE.AND.EX P0, PT, R15, RZ, PT, P0 ;  /* 0x000000ff0f00720c */ /* 0x000fda0003f05300 */
[----:B-12---:R-:W-:Y:S05]  /*08b0*/  @!P0 BRA `(.L_x_6) ;  /* 0x0000000000288947 */ /* 0x006fea0003800000 */
[----:B------:R-:W0:Y:S02]  /*08c0*/  LDC R11, c[0x0][0x634] ;  /* 0x00018d00ff0b7b82 */ /* 0x000e240000000800 */
[----:B0-----:R-:W-:-:S05]  /*08d0*/  IADD3 R11, P0, R16, R11, RZ ;  /* 0x0000000b100b7210 */ /* 0x001fca0007f1e0ff */
[----:B------:R-:W-:-:S04]  /*08e0*/  IMAD.X R13, RZ, RZ, R17, P0 ;  /* 0x000000ffff0d7224 */ /* 0x000fc800000e0611 */
[----:B------:R-:W-:-:S04]  /*08f0*/  IMAD.WIDE.U32 R6, R13, R14, RZ ;  /* 0x0000000e0d067225 */ /* 0x000fc800078e00ff */
[----:B------:R-:W-:-:S04]  /*0900*/  IMAD.WIDE.U32 R8, P0, R11, R15, R6 ;  /* 0x0000000f0b087225 */ /* 0x000fc80007800006 */
[----:B------:R-:W-:-:S04]  /*0910*/  IMAD.WIDE.U32 R6, R11, R14, RZ ;  /* 0x0000000e0b067225 */ /* 0x000fc800078e00ff */
[----:B------:R-:W-:Y:S01]  /*0920*/  IMAD.X R11, RZ, RZ, RZ, P0 ;  /* 0x000000ffff0b7224 */ /* 0x000fe200000e06ff */
[----:B------:R-:W-:Y:S01]  /*0930*/  IADD3 RZ, P0, R7, R8, RZ ;  /* 0x0000000807ff7210 */ /* 0x000fe20007f1e0ff */
[----:B------:R-:W-:-:S04]  /*0940*/  IMAD.MOV.U32 R10, RZ, RZ, R9 ;  /* 0x000000ffff0a7224 */ /* 0x000fc800078e0009 */
[----:B------:R-:W-:-:S08]  /*0950*/  IMAD.WIDE.U32.X R6, R13, R15, R10, P0 ;  /* 0x0000000f0d067225 */ /* 0x000fd000000e040a */
.L_x_6:
[-CC-:B------:R-:W-:Y:S01]  /*0960*/  SHF.R.U64 R67, R6, R0.reuse, R7.reuse ;  /* 0x0000000006437219 */ /* 0x180fe20000001207 */
[----:B------:R-:W0:Y:S01]  /*0970*/  LDC R10, c[0x0][0x618] ;  /* 0x00018600ff0a7b82 */ /* 0x000e220000000800 */
[----:B------:R-:W-:Y:S01]  /*0980*/  SHF.R.U32.HI R5, RZ, R0, R7 ;  /* 0x00000000ff057219 */ /* 0x000fe20000011607 */
[----:B------:R-:W-:Y:S01]  /*0990*/  ULDC UR4, c[0x0][0x150] ;  /* 0x0000540000047ab9 */ /* 0x000fe20000000800 */
[----:B------:R-:W-:Y:S02]  /*09a0*/  IADD3 R9, P0, RZ, -R67, RZ ;  /* 0x80000043ff097210 */ /* 0x000fe40007f1e0ff */
[----:B------:R-:W-:-:S03]  /*09b0*/  I2FP.F32.U32 R0, R4 ;  /* 0x0000000400007245 */ /* 0x000fc60000201000 */
[----:B------:R-:W1:Y:S01]  /*09c0*/  LDC.64 R26, c[0x0][0x640] ;  /* 0x00019000ff1a7b82 */ /* 0x000e620000000a00 */
[----:B------:R-:W-:Y:S02]  /*09d0*/  IMAD.X R11, RZ, RZ, ~R5, P0 ;  /* 0x000000ffff0b7224 */ /* 0x000fe400000e0e05 */
[----:B------:R-:W-:Y:S01]  /*09e0*/  FMUL R0, R0, UR4 ;  /* 0x0000000400007c20 */ /* 0x000fe20008400000 */
[----:B------:R-:W-:Y:S01]  /*09f0*/  IMAD.WIDE.U32 R6, R9, R20, R16 ;  /* 0x0000001409067225 */ /* 0x000fe200078e0010 */
[----:B------:R-:W-:-:S03]  /*0a00*/  ULDC UR4, c[0x0][0x154] ;  /* 0x0000550000047ab9 */ /* 0x000fc60000000800 */
[----:B------:R-:W-:Y:S01]  /*0a10*/  IMAD R8, R11, R20, RZ ;  /* 0x000000140b087224 */ /* 0x000fe200078e02ff */
[----:B------:R-:W2:Y:S01]  /*0a20*/  LDC R5, c[0x0][0x144] ;  /* 0x00005100ff057b82 */ /* 0x000ea20000000800 */
[----:B------:R-:W3:Y:S02]  /*0a30*/  F2I.U32.TRUNC.NTZ R0, R0 ;  /* 0x0000000000007305 */ /* 0x000ee4000020f000 */
[----:B------:R-:W-:-:S04]  /*0a40*/  IMAD R9, R9, R21, R8 ;  /* 0x0000001509097224 */ /* 0x000fc800078e0208 */
[----:B------:R-:W-:Y:S01]  /*0a50*/  IMAD.IADD R7, R7, 0x1, R9 ;  /* 0x0000000107077824 */ /* 0x000fe200078e0209 */
[----:B------:R-:W4:Y:S01]  /*0a60*/  LDC R12, c[0x0][0x608] ;  /* 0x00018200ff0c7b82 */ /* 0x000f220000000800 */
[----:B------:R-:W-:-:S03]  /*0a70*/  IMAD.MOV.U32 R9, RZ, RZ, -0x1 ;  /* 0xffffffffff097424 */ /* 0x000fc600078e00ff */
[-CC-:B0-----:R-:W-:Y:S02]  /*0a80*/  SHF.R.U64 R20, R6, R10.reuse, R7.reuse ;  /* 0x0000000a06147219 */ /* 0x181fe40000001207 */
[----:B------:R-:W-:Y:S02]  /*0a90*/  I2FP.F32.U32 R6, R3 ;  /* 0x0000000300067245 */ /* 0x000fe40000201000 */
[----:B------:R-:W0:Y:S01]  /*0aa0*/  LDC R24, c[0x0][0x658] ;  /* 0x00019600ff187b82 */ /* 0x000e220000000800 */
[----:B-1----:R-:W-:Y:S01]  /*0ab0*/  ISETP.NE.U32.AND P0, PT, R26, RZ, PT ;  /* 0x000000ff1a00720c */ /* 0x002fe20003f05070 */
[----:B---3--:R-:W-:Y:S01]  /*0ac0*/  IMAD.MOV R8, RZ, RZ, -R0 ;  /* 0x000000ffff087224 */ /* 0x008fe200078e0a00 */
[----:B------:R-:W-:Y:S01]  /*0ad0*/  SHF.R.U32.HI R7, RZ, R10, R7 ;  /* 0x0000000aff077219 */ /* 0x000fe20000011607 */
[----:B------:R-:W-:Y:S01]  /*0ae0*/  FMUL R6, R6, UR4 ;  /* 0x0000000406067c20 */ /* 0x000fe20008400000 */
[----:B------:R-:W-:-:S03]  /*0af0*/  ISETP.NE.AND.EX P0, PT, R27, RZ, PT, P0 ;  /* 0x000000ff1b00720c */ /* 0x000fc60003f05300 */
[----:B------:R-:W1:Y:S01]  /*0b00*/  LDC R14, c[0x0][0x148] ;  /* 0x00005200ff0e7b82 */ /* 0x000e620000000800 */
[----:B--2---:R-:W-:-:S07]  /*0b10*/  IMAD R0, R5, R8, R4 ;  /* 0x0000000805007224 */ /* 0x004fce00078e0204 */
[----:B------:R-:W2:Y:S01]  /*0b20*/  LDC R22, c[0x0][0x600] ;  /* 0x00018000ff167b82 */ /* 0x000ea20000000800 */
[-CC-:B----4-:R-:W-:Y:S02]  /*0b30*/  SHF.R.U64 R28, R20, R12.reuse, R7.reuse ;  /* 0x0000000c141c7219 */ /* 0x190fe40000001207 */
[----:B------:R-:W-:Y:S01]  /*0b40*/  SHF.R.U32.HI R5, RZ, R12, R7 ;  /* 0x0000000cff057219 */ /* 0x000fe20000011607 */
[----:B------:R-:W-:Y:S01]  /*0b50*/  IMAD.MOV.U32 R7, RZ, RZ, 0x1 ;  /* 0x00000001ff077424 */ /* 0x000fe200078e00ff */
[----:B------:R3:W4:Y:S03]  /*0b60*/  F2I.U32.TRUNC.NTZ R12, R6 ;  /* 0x00000006000c7305 */ /* 0x000726000020f000 */
[----:B------:R-:W1:Y:S01]  /*0b70*/  LDC R15, c[0x0][0x648] ;  /* 0x00019200ff0f7b82 */ /* 0x000e620000000800 */
[-C--:B0-----:R-:W-:Y:S02]  /*0b80*/  SHF.L.U32 R4, R9, R24.reuse, RZ ;  /* 0x0000001809047219 */ /* 0x081fe400000006ff */
[----:B------:R-:W-:-:S02]  /*0b90*/  SHF.R.U64 R30, R28, R24, R5 ;  /* 0x000000181c1e7219 */ /* 0x000fc40000001205 */
[----:B------:R-:W-:Y:S02]  /*0ba0*/  LOP3.LUT R11, RZ, R4, RZ, 0x33, !PT ;  /* 0x00000004ff0b7212 */ /* 0x000fe400078e33ff */
[-C--:B------:R-:W-:Y:S01]  /*0bb0*/  SHF.R.U32.HI R5, RZ, R24.reuse, R5 ;  /* 0x00000018ff057219 */ /* 0x080fe20000011605 */
[----:B------:R-:W0:Y:S01]  /*0bc0*/  LDC R21, c[0x0][0x638] ;  /* 0x00018e00ff157b82 */ /* 0x000e220000000800 */
[----:B------:R-:W-:Y:S01]  /*0bd0*/  SHF.L.U32 R10, R7, R24, RZ ;  /* 0x00000018070a7219 */ /* 0x000fe200000006ff */
[----:B------:R-:W-:-:S06]  /*0be0*/  IMAD.MOV.U32 R4, RZ, RZ, R30 ;  /* 0x000000ffff047224 */ /* 0x000fcc00078e001e */
[----:B------:R-:W0:Y:S01]  /*0bf0*/  LDC R65, c[0x0][0x610] ;  /* 0x00018400ff417b82 */ /* 0x000e220000000800 */
[----:B---34-:R-:W-:Y:S05]  /*0c00*/  @!P0 BRA `(.L_x_7) ;  /* 0x0000000000288947 */ /* 0x018fea0003800000 */
[----:B------:R-:W3:Y:S02]  /*0c10*/  LDC R9, c[0x0][0x64c] ;  /* 0x00019300ff097b82 */ /* 0x000ee40000000800 */
[----:B---3--:R-:W-:-:S05]  /*0c20*/  IADD3 R9, P0, R30, R9, RZ ;  /* 0x000000091e097210 */ /* 0x008fca0007f1e0ff */
        /* <DEDUP_REMOVED lines=8> */
.L_x_7:
[----:B-1----:R-:W-:Y:S01]  /*0cb0*/  SHF.R.U64 R4, R4, R15, R5 ;  /* 0x0000000f04047219 */ /* 0x002fe20000001205 */
[----:B--2---:R-:W-:Y:S01]  /*0cc0*/  VIADD R5, R22, 0xffffffff ;  /* 0xffffffff16057836 */ /* 0x004fe20000000000 */
[----:B------:R-:W-:Y:S01]  /*0cd0*/  LOP3.LUT R11, R28, R11, RZ, 0xc0, !PT ;  /* 0x0000000b1c0b7212 */ /* 0x000fe200078ec0ff */
[----:B------:R-:W-:Y:S02]  /*0ce0*/  IMAD.MOV R12, RZ, RZ, -R12 ;  /* 0x000000ffff0c7224 */ /* 0x000fe400078e0a0c */
[----:B------:R-:W-:Y:S02]  /*0cf0*/  IMAD.MOV R6, RZ, RZ, -R4 ;  /* 0x000000ffff067224 */ /* 0x000fe400078e0a04 */
[----:B------:R-:W-:Y:S01]  /*0d00*/  IMAD R11, R10, R4, R11 ;  /* 0x000000040a0b7224 */ /* 0x000fe200078e020b */
[----:B------:R-:W-:Y:S01]  /*0d10*/  LOP3.LUT R4, R20, R5, RZ, 0xc0, !PT ;  /* 0x0000000514047212 */ /* 0x000fe200078ec0ff */
[----:B------:R-:W-:Y:S02]  /*0d20*/  @P3 IMAD R0, R14, R12, R3 ;  /* 0x0000000c0e003224 */ /* 0x000fe400078e0203 */
[----:B0-----:R-:W-:-:S02]  /*0d30*/  IMAD R3, R6, R21, R30 ;  /* 0x0000001506037224 */ /* 0x001fc400078e021e */
[----:B------:R-:W-:Y:S02]  /*0d40*/  IMAD R65, R11, R65, R0 ;  /* 0x000000410b417224 */ /* 0x000fe400078e0200 */
[----:B------:R-:W-:Y:S02]  /*0d50*/  IMAD R4, R3, R22, R4 ;  /* 0x0000001603047224 */ /* 0x000fe400078e0204 */
[----:B------:R-:W-:-:S03]  /*0d60*/  IMAD.MOV.U32 R0, RZ, RZ, 0x1 ;  /* 0x00000001ff007424 */ /* 0x000fc600078e00ff */
[----:B------:R-:W-:Y:S02]  /*0d70*/  SEL R66, R4, R65, !P3 ;  /* 0x0000004104427207 */ /* 0x000fe40005800000 */
[----:B------:R-:W-:-:S07]  /*0d80*/  SEL R65, R65, R4, !P3 ;  /* 0x0000000441417207 */ /* 0x000fce0005800000 */
.L_x_5:
[----:B------:R-:W-:-:S08]  /*0d90*/  NOP ;  /* 0x0000000000007918 */ /* 0x000fd00000000000 */
[----:B------:R-:W0:Y:S02]  /*0da0*/  USETMAXREG.TRY_ALLOC.CTAPOOL UP0, 0xe8 ;  /* 0x000000e8000079c8 */ /* 0x000e240008000600 */
[----:B0-----:R-:W-:-:S13]  /*0db0*/  PLOP3.LUT P0, PT, PT, PT, UP0, 0x80, 0x0 ;  /* 0x000000000000781c */ /* 0x001fda0003f0f008 */
[----:B------:R-:W-:Y:S05]  /*0dc0*/  @!P0 BRA `(.L_x_5) ;  /* 0xfffffffc00f08947 */ /* 0x000fea000383ffff */
[----:B------:R-:W-:Y:S01]  /*0dd0*/  ULDC.64 UR4, c[0x0][0x598] ;  /* 0x0001660000047ab9 */ /* 0x000fe20000000a00 */
[----:B------:R-:W-:Y:S01]  /*0de0*/  ULDC.64 UR36, c[0x0][0x208] ;  /* 0x0000820000247ab9 */ /* 0x000fe20000000a00 */
[----:B------:R-:W-:-:S04]  /*0df0*/  ISETP.NE.U32.AND P0, PT, RZ, UR4, PT ;  /* 0x00000004ff007c0c */ /* 0x000fc8000bf05070 */
[----:B------:R-:W-:-:S13]  /*0e00*/  ISETP.NE.AND.EX P0, PT, RZ, UR5, PT, P0 ;  /* 0x00000005ff007c0c */ /* 0x000fda000bf05300 */
[----:B------:R-:W-:Y:S05]  /*0e10*/  @!P0 BRA `(.L_x_8) ;  /* 0x00000000001c8947 */ /* 0x000fea0003800000 */
[----:B------:R-:W0:Y:S02]  /*0e20*/  LDC.64 R4, c[0x0][0x598] ;  /* 0x00016600ff047b82 */ /* 0x000e240000000a00 */
[----:B0-----:R-:W2:Y:S02]  /*0e30*/  LDG.E.64 R4, desc[UR36][R4.64] ;  /* 0x0000002404047981 */ /* 0x001ea4000c1e1b00 */
[----:B--2---:R-:W-:-:S04]  /*0e40*/  ISETP.NE.U32.AND P0, PT, R4, RZ, PT ;  /* 0x000000ff0400720c */ /* 0x004fc80003f05070 */
[----:B------:R-:W-:-:S13]  /*0e50*/  ISETP.NE.AND.EX P0, PT, R5, RZ, PT, P0 ;  /* 0x000000ff0500720c */ /* 0x000fda0003f05300 */
[----:B------:R-:W-:Y:S05]  /*0e60*/  @!P0 BRA `(.L_x_8) ;  /* 0x0000000000088947 */ /* 0x000fea0003800000 */
[----:B------:R0:W5:Y:S01]  /*0e70*/  LD.E R22, desc[UR36][R4.64] ;  /* 0x0000002404167980 */ /* 0x000162000c101900 */
[----:B------:R-:W-:Y:S05]  /*0e80*/  BRA `(.L_x_9) ;  /* 0x0000000000247947 */ /* 0x000fea0003800000 */
.L_x_8:
[----:B------:R-:W-:Y:S02]  /*0e90*/  ULDC.64 UR4, c[0x0][0x588] ;  /* 0x0001620000047ab9 */ /* 0x000fe40000000a00 */
[----:B------:R-:W-:-:S04]  /*0ea0*/  ISETP.NE.U32.AND P0, PT, RZ, UR4, PT ;  /* 0x00000004ff007c0c */ /* 0x000fc8000bf05070 */
[----:B------:R-:W-:-:S13]  /*0eb0*/  ISETP.NE.AND.EX P0, PT, RZ, UR5, PT, P0 ;  /* 0x00000005ff007c0c */ /* 0x000fda000bf05300 */
[----:B------:R-:W-:Y:S05]  /*0ec0*/  @!P0 BRA `(.L_x_10) ;  /* 0x00000000000c8947 */ /* 0x000fea0003800000 */
[----:B------:R-:W0:Y:S02]  /*0ed0*/  LDC.64 R22, c[0x0][0x588] ;  /* 0x00016200ff167b82 */ /* 0x000e240000000a00 */
[----:B0-----:R1:W5:Y:S01]  /*0ee0*/  LDG.E R22, desc[UR36][R22.64] ;  /* 0x0000002416167981 */ /* 0x001362000c1e1900 */
[----:B------:R-:W-:Y:S05]  /*0ef0*/  BRA `(.L_x_9) ;  /* 0x0000000000087947 */ /* 0x000fea0003800000 */
.L_x_10:
[----:B------:R-:W-:Y:S02]  /*0f00*/  ULDC UR4, c[0x0][0x580] ;  /* 0x0001600000047ab9 */ /* 0x000fe40000000800 */
[----:B------:R-:W-:-:S07]  /*0f10*/  IMAD.U32 R22, RZ, RZ, UR4 ;  /* 0x00000004ff167e24 */ /* 0x000fce000f8e00ff */
.L_x_9:
[----:B------:R-:W-:Y:S02]  /*0f20*/  ULDC.64 UR4, c[0x0][0x5a0] ;  /* 0x0001680000047ab9 */ /* 0x000fe40000000a00 */
[----:B------:R-:W-:-:S04]  /*0f30*/  ISETP.NE.U32.AND P0, PT, RZ, UR4, PT ;  /* 0x00000004ff007c0c */ /* 0x000fc8000bf05070 */
[----:B------:R-:W-:-:S13]  /*0f40*/  ISETP.NE.AND.EX P0, PT, RZ, UR5, PT, P0 ;  /* 0x00000005ff007c0c */ /* 0x000fda000bf05300 */
[----:B------:R-:W-:Y:S05]  /*0f50*/  @!P0 BRA `(.L_x_11) ;  /* 0x00000000001c8947 */ /* 0x000fea0003800000 */
[----:B0-----:R-:W0:Y:S02]  /*0f60*/  LDC.64 R4, c[0x0][0x5a0] ;  /* 0x00016800ff047b82 */ /* 0x001e240000000a00 */
[----:B0-----:R-:W2:Y:S02]  /*0f70*/  LDG.E.64 R4, desc[UR36][R4.64] ;  /* 0x0000002404047981 */ /* 0x001ea4000c1e1b00 */
[----:B--2---:R-:W-:-:S04]  /*0f80*/  ISETP.NE.U32.AND P0, PT, R4, RZ, PT ;  /* 0x000000ff0400720c */ /* 0x004fc80003f05070 */
[----:B------:R-:W-:-:S13]  /*0f90*/  ISETP.NE.AND.EX P0, PT, R5, RZ, PT, P0 ;  /* 0x000000ff0500720c */ /* 0x000fda0003f05300 */
[----:B------:R-:W-:Y:S05]  /*0fa0*/  @!P0 BRA `(.L_x_11) ;  /* 0x0000000000088947 */ /* 0x000fea0003800000 */
[----:B-1----:R0:W5:Y:S01]  /*0fb0*/  LD.E R23, desc[UR36][R4.64] ;  /* 0x0000002404177980 */ /* 0x002162000c101900 */
[----:B------:R-:W-:Y:S05]  /*0fc0*/  BRA `(.L_x_12) ;  /* 0x0000000000247947 */ /* 0x000fea0003800000 */
.L_x_11:
[----:B------:R-:W-:Y:S02]  /*0fd0*/  ULDC.64 UR4, c[0x0][0x590] ;  /* 0x0001640000047ab9 */ /* 0x000fe40000000a00 */
[----:B------:R-:W-:-:S04]  /*0fe0*/  ISETP.NE.U32.AND P0, PT, RZ, UR4, PT ;  /* 0x00000004ff007c0c */ /* 0x000fc8000bf05070 */
[----:B------:R-:W-:-:S13]  /*0ff0*/  ISETP.NE.AND.EX P0, PT, RZ, UR5, PT, P0 ;  /* 0x00000005ff007c0c */ /* 0x000fda000bf05300 */
[----:B------:R-:W-:Y:S05]  /*1000*/  @!P0 BRA `(.L_x_13) ;  /* 0x00000000000c8947 */ /* 0x000fea0003800000 */
[----:B0-----:R-:W1:Y:S02]  /*1010*/  LDC.64 R4, c[0x0][0x590] ;  /* 0x00016400ff047b82 */ /* 0x001e640000000a00 */
[----:B-1----:R1:W5:Y:S01]  /*1020*/  LDG.E R23, desc[UR36][R4.64] ;  /* 0x0000002404177981 */ /* 0x002362000c1e1900 */
[----:B------:R-:W-:Y:S05]  /*1030*/  BRA `(.L_x_12) ;  /* 0x0000000000087947 */ /* 0x000fea0003800000 */
.L_x_13:
[----:B------:R-:W-:Y:S02]  /*1040*/  ULDC UR4, c[0x0][0x584] ;  /* 0x0001610000047ab9 */ /* 0x000fe40000000800 */
[----:B-1----:R-:W-:-:S07]  /*1050*/  IMAD.U32 R23, RZ, RZ, UR4 ;  /* 0x00000004ff177e24 */ /* 0x002fce000f8e00ff */
.L_x_12:
[----:B------:R-:W-:-:S13]  /*1060*/  LOP3.LUT P0, RZ, R0, 0xff, RZ, 0xc0, !PT ;  /* 0x000000ff00ff7812 */ /* 0x000fda000780c0ff */
[----:B------:R-:W-:Y:S05]  /*1070*/  @!P0 EXIT ;  /* 0x000000000000894d */ /* 0x000fea0003800000 */
[----:B------:R-:W-:Y:S01]  /*1080*/  ULDC UR4, c[0x0][0x28c] ;  /* 0x0000a30000047ab9 */ /* 0x000fe20000000800 */
[----:B------:R-:W-:Y:S01]  /*1090*/  UMOV UR38, URZ ;  /* 0x0000003f00267c82 */ /* 0x000fe20008000000 */
[----:B------:R-:W-:Y:S01]  /*10a0*/  UIADD3 UR4, UR4, 0x3f, URZ ;  /* 0x0000003f04047890 */ /* 0x000fe2000fffe03f */
[----:B------:R-:W-:-:S03]  /*10b0*/  UMOV UR39, URZ ;  /* 0x0000003f00277c82 */ /* 0x000fc60008000000 */
[----:B------:R-:W-:-:S04]  /*10c0*/  USHF.R.S32.HI UR5, URZ, 0x1f, UR4 ;  /* 0x0000001f3f057899 */ /* 0x000fc80008011404 */
[----:B------:R-:W-:-:S04]  /*10d0*/  ULEA.HI UR5, UR5, UR4, URZ, 0x6 ;  /* 0x0000000405057291 */ /* 0x000fc8000f8f303f */
[----:B------:R-:W-:-:S12]  /*10e0*/  USHF.R.S32.HI UR40, URZ, 0x6, UR5 ;  /* 0x000000063f287899 */ /* 0x000fd80008011405 */
.L_x_115:
[----:B------:R-:W-:Y:S01]  /*10f0*/  LOP3.LUT R0, R18, 0x80, RZ, 0xc0, !PT ;  /* 0x0000008012007812 */ /* 0x000fe200078ec0ff */
[----:B------:R-:W2:Y:S01]  /*1100*/  S2UR UR7, SR_CgaCtaId ;  /* 0x00000000000779c3 */ /* 0x000ea20000008800 */
[----:B------:R-:W-:Y:S02]  /*1110*/  UMOV UR6, 0x400 ;  /* 0x0000040000067882 */ /* 0x000fe40000000000 */
[----:B------:R-:W-:-:S06]  /*1120*/  SHF.R.U32.HI R0, RZ, 0x7, R0 ;  /* 0x00000007ff007819 */ /* 0x000fcc0000011600 */
[----:B---3--:R-:W3:Y:S01]  /*1130*/  SHFL.IDX PT, R0, R0, RZ, 0x1f ;  /* 0x00001fff00007589 */ /* 0x008ee200000e0000 */
[----:B--2---:R-:W-:Y:S01]  /*1140*/  ULEA UR6, UR7, UR6, 0x18 ;  /* 0x0000000607067291 */ /* 0x004fe2000f8ec03f */
[----:B---3--:R-:W-:-:S13]  /*1150*/  R2UR UR4, R0 ;  /* 0x00000000000472ca */ /* 0x008fda00000e0000 */
[----:B------:R-:W-:-:S04]  /*1160*/  ULEA.HI UR5, UR4, UR4, URZ, 0x1 ;  /* 0x0000000404057291 */ /* 0x000fc8000f8f083f */
[----:B------:R-:W-:-:S04]  /*1170*/  ULOP3.LUT UR5, UR5, 0xffffe, URZ, 0xc0, !UPT ;  /* 0x000ffffe05057892 */ /* 0x000fc8000f8ec03f */
[----:B------:R-:W-:-:S03]  /*1180*/  UIADD3 UR5, UR4, -UR5, URZ ;  /* 0x8000000504057290 */ /* 0x000fc6000fffe03f */
[----:B------:R-:W-:Y:S01]  /*1190*/  ULDC UR4, c[0x0][0x28c] ;  /* 0x0000a30000047ab9 */ /* 0x000fe20000000800 */
[----:B------:R-:W-:Y:S01]  /*11a0*/  ULEA UR5, UR5, UR6, 0xc ;  /* 0x0000000605057291 */ /* 0x000fe2000f8e603f */
[----:B------:R-:W-:-:S03]  /*11b0*/  ISETP.LT.AND P0, PT, RZ, UR4, PT ;  /* 0x00000004ff007c0c */ /* 0x000fc6000bf01270 */
[----:B------:R-:W-:-:S04]  /*11c0*/  UIADD3 UR5, UR5, 0x200, URZ ;  /* 0x0000020005057890 */ /* 0x000fc8000fffe03f */
[----:B------:R-:W-:-:S04]  /*11d0*/  USHF.R.U32.HI UR5, URZ, 0x4, UR5 ;  /* 0x000000043f057899 */ /* 0x000fc80008011605 */
[----:B------:R-:W-:Y:S02]  /*11e0*/  ULOP3.LUT UR41, UR5, 0x3fff, URZ, 0xc0, !UPT ;  /* 0x00003fff05297892 */ /* 0x000fe4000f8ec03f */
[----:B01----:R-:W-:Y:S10]  /*11f0*/  @P0 BRA `(.L_x_14) ;  /* 0x0000000000400947 */ /* 0x003ff40003800000 */
[----:B------:R-:W-:Y:S01]  /*1200*/  MOV R0, 0x0 ;  /* 0x0000000000007802 */ /* 0x000fe20000000f00 */
[----:B------:R-:W-:Y:S01]  /*1210*/  ULDC.64 UR4, c[0x4][0x68] ;  /* 0x01001a0000047ab9 */ /* 0x000fe20000000a00 */
[----:B------:R-:W-:Y:S01]  /*1220*/  ULDC.64 UR6, c[0x4][0x8] ;  /* 0x0100020000067ab9 */ /* 0x000fe20000000a00 */
[----:B01----:R-:W-:Y:S01]  /*1230*/  IMAD.U32 R4, RZ, RZ, UR4 ;  /* 0x00000004ff047e24 */ /* 0x003fe2000f8e00ff */
[----:B------:R0:W1:Y:S01]  /*1240*/  LDC.64 R14, c[0x4][R0] ;  /* 0x01000000000e7b82 */ /* 0x0000620000000a00 */
[----:B------:R-:W-:Y:S01]  /*1250*/  IMAD.U32 R5, RZ, RZ, UR5 ;  /* 0x00000005ff057e24 */ /* 0x000fe2000f8e00ff */
[----:B------:R-:W-:Y:S01]  /*1260*/  ULDC.64 UR4, c[0x4][0x70] ;  /* 0x01001c0000047ab9 */ /* 0x000fe20000000a00 */
[----:B------:R-:W-:Y:S02]  /*1270*/  IMAD.U32 R10, RZ, RZ, UR6 ;  /* 0x00000006ff0a7e24 */ /* 0x000fe4000f8e00ff */
[----:B------:R-:W-:Y:S02]  /*1280*/  IMAD.U32 R6, RZ, RZ, UR4 ;  /* 0x00000004ff067e24 */ /* 0x000fe4000f8e00ff */
[----:B------:R-:W-:-:S02]  /*1290*/  IMAD.U32 R7, RZ, RZ, UR5 ;  /* 0x00000005ff077e24 */ /* 0x000fc4000f8e00ff */
[----:B------:R-:W-:Y:S02]  /*12a0*/  IMAD.U32 R11, RZ, RZ, UR7 ;  /* 0x00000007ff0b7e24 */ /* 0x000fe4000f8e00ff */
[----:B------:R-:W-:Y:S02]  /*12b0*/  IMAD.MOV.U32 R8, RZ, RZ, 0x1e1 ;  /* 0x000001e1ff087424 */ /* 0x000fe400078e00ff */
[----:B------:R-:W-:Y:S02]  /*12c0*/  IMAD.MOV.U32 R12, RZ, RZ, 0x1 ;  /* 0x00000001ff0c7424 */ /* 0x000fe400078e00ff */
[----:B0-----:R-:W-:-:S07]  /*12d0*/  IMAD.MOV.U32 R13, RZ, RZ, RZ ;  /* 0x000000ffff0d7224 */ /* 0x001fce00078e00ff */
[----:B------:R-:W-:-:S07]  /*12e0*/  LEPC R20, `(.L_x_14) ;  /* 0x000000001014794e */ /* 0x000fce0000000000 */
[----:B-1---5:R-:W-:Y:S05]  /*12f0*/  CALL.ABS.NOINC R14 ;  /* 0x000000000e007343 */ /* 0x022fea0003c00000 */
.L_x_14:
[----:B------:R-:W-:-:S04]  /*1300*/  LOP3.LUT R0, R19, 0x1, RZ, 0xfc, !PT ;  /* 0x0000000113007812 */ /* 0x000fc800078efcff */
[----:B------:R-:W-:-:S13]  /*1310*/  ISETP.NE.AND P0, PT, R0, 0x3, PT ;  /* 0x000000030000780c */ /* 0x000fda0003f05270 */
[----:B------:R-:W-:Y:S05]  /*1320*/  @!P0 BRA `(.L_x_15) ;  /* 0x0000000000048947 */ /* 0x000fea0003800000 */
[----:B------:R-:W-:Y:S01]  /*1330*/  BPT.TRAP 0x1 ;  /* 0x000000040000795c */ /* 0x000fe20000300000 */
.L_x_15:
[----:B------:R-:W2:Y:S01]  /*1340*/  S2UR UR5, SR_CgaCtaId ;  /* 0x00000000000579c3 */ /* 0x000ea20000008800 */
[----:B------:R-:W-:Y:S01]  /*1350*/  UMOV UR4, 0x400 ;  /* 0x0000040000047882 */ /* 0x000fe20000000000 */
[----:B------:R-:W-:Y:S02]  /*1360*/  IMAD.U32 R0, RZ, RZ, UR38 ;  /* 0x00000026ff007e24 */ /* 0x000fe4000f8e00ff */
[----:B------:R-:W-:-:S03]  /*1370*/  IMAD.U32 R3, RZ, RZ, UR39 ;  /* 0x00000027ff037e24 */ /* 0x000fc6000f8e00ff */
[----:B------:R-:W-:Y:S01]  /*1380*/  SHF.L.U32 R0, R0, 0x1f, RZ ;  /* 0x0000001f00007819 */ /* 0x000fe200000006ff */
[----:B--2---:R-:W-:-:S06]  /*1390*/  ULEA UR4, UR5, UR4, 0x18 ;  /* 0x0000000405047291 */ /* 0x004fcc000f8ec03f */
[----:B------:R-:W-:-:S04]  /*13a0*/  IMAD.U32 R6, RZ, RZ, UR4 ;  /* 0x00000004ff067e24 */ /* 0x000fc8000f8e00ff */
[----:B------:R-:W-:-:S04]  /*13b0*/  IMAD R3, R3, 0x8, R6 ;  /* 0x0000000803037824 */ /* 0x000fc800078e0206 */
[----:B------:R2:W3:Y:S01]  /*13c0*/  SYNCS.PHASECHK.TRANS64.TRYWAIT P1, [R3+URZ], R0 ;  /* 0x00000000030075a7 */ /* 0x0004e2000802017f */
[----:B------:R-:W-:Y:S05]  /*13d0*/  @!P0 BRA `(.L_x_16) ;  /* 0x0000000000048947 */ /* 0x000fea0003800000 */
[----:B------:R-:W-:Y:S01]  /*13e0*/  BPT.TRAP 0x1 ;  /* 0x000000040000795c */ /* 0x000fe20000300000 */
.L_x_16:
[----:B---3--:R-:W-:Y:S05]  /*13f0*/  @P1 BRA `(.L_x_17) ;  /* 0x0000000000081947 */ /* 0x008fea0003800000 */
[----:B------:R-:W3:Y:S02]  /*1400*/  SYNCS.PHASECHK.TRANS64.TRYWAIT P1, [R3+URZ], R0 ;  /* 0x00000000030075a7 */ /* 0x000ee4000802017f */
[----:B---3--:R-:W-:Y:S05]  /*1410*/  @!P1 BRA `(.L_x_18) ;  /* 0x00000054009c9947 */ /* 0x008fea0003800000 */
.L_x_17:
[----:B------:R-:W-:-:S04]  /*1420*/  UISETP.LT.AND UP0, UPT, UR40, 0x1, UPT ;  /* 0x000000012800788c */ /* 0x000fc8000bf01270 */
[----:B------:R-:W-:-:S06]  /*1430*/  USEL UR4, UR40, 0x1, UP0 ;  /* 0x0000000128047887 */ /* 0x000fcc0008000000 */
[----:B--23--:R-:W-:Y:S01]  /*1440*/  IMAD.U32 R0, RZ, RZ, UR4 ;  /* 0x00000004ff007e24 */ /* 0x00cfe2000f8e00ff */
[----:B------:R-:W-:Y:S05]  /*1450*/  WARPSYNC.ALL ;  /* 0x0000000000007948 */ /* 0x000fea0003800000 */
[----:B------:R-:W-:-:S04]  /*1460*/  IADD3 R0, -R0, UR40, RZ ;  /* 0x0000002800007c10 */ /* 0x000fc8000fffe1ff */
[----:B------:R-:W-:Y:S02]  /*1470*/  ISETP.GE.AND P1, PT, R0, 0x1, PT ;  /* 0x000000010000780c */ /* 0x000fe40003f26270 */
[----:B------:R-:W-:Y:S01]  /*1480*/  R2UR UR4, R6 ;  /* 0x00000000060472ca */ /* 0x000fe200000e0000 */
[----:B------:R-:W-:Y:S01]  /*1490*/  WARPGROUP.ARRIVE ;  /* 0x00000000000079c5 */ /* 0x000fe20000000000 */
[----:B------:R-:W-:Y:S01]  /*14a0*/  UMOV UR9, 0x80000020 ;  /* 0x8000002000097882 */ /* 0x000fe20000000000 */
[----:B------:R-:W-:Y:S01]  /*14b0*/  UMOV UR11, 0x80000020 ;  /* 0x80000020000b7882 */ /* 0x000fe20000000000 */
[----:B------:R-:W-:Y:S01]  /*14c0*/  UMOV UR13, UR9 ;  /* 0x00000009000d7c82 */ /* 0x000fe20008000000 */
[----:B------:R-:W-:-:S08]  /*14d0*/  UMOV UR15, 0x80000020 ;  /* 0x80000020000f7882 */ /* 0x000fd00000000000 */
[----:B------:R-:W-:-:S04]  /*14e0*/  UIADD3 UR4, UR4, 0x22200, URZ ;  /* 0x0002220004047890 */ /* 0x000fc8000fffe03f */
[----:B------:R-:W-:Y:S02]  /*14f0*/  USHF.R.U32.HI UR5, URZ, 0x4, UR4 ;  /* 0x000000043f057899 */ /* 0x000fe40008011604 */
[----:B------:R-:W-:Y:S02]  /*1500*/  ULOP3.LUT UR4, UR41, 0x10000, URZ, 0xfc, !UPT ;  /* 0x0001000029047892 */ /* 0x000fe4000f8efc3f */
[----:B------:R-:W-:Y:S02]  /*1510*/  ULOP3.LUT UR5, UR5, 0x3fff, URZ, 0xc0, !UPT ;  /* 0x00003fff05057892 */ /* 0x000fe4000f8ec03f */
[----:B------:R-:W-:Y:S02]  /*1520*/  ULEA UR6, UR39, UR4, 0x9 ;  /* 0x0000000427067291 */ /* 0x000fe4000f8e483f */
[----:B------:R-:W-:-:S04]  /*1530*/  ULOP3.LUT UR5, UR5, 0x10000, URZ, 0xfc, !UPT ;  /* 0x0001000005057892 */ /* 0x000fc8000f8efc3f */
[----:B------:R-:W-:Y:S01]  /*1540*/  UIMAD UR7, UR39, 0x140, UR5 ;  /* 0x00000140270778a4 */ /* 0x000fe2000f8e0205 */
[----:B------:R-:W-:-:S03]  /*1550*/  UMOV UR8, UR6 ;  /* 0x0000000600087c82 */ /* 0x000fc60008000000 */
[----:B------:R-:W-:Y:S02]  /*1560*/  UIADD3 UR14, UR7, 0x40, URZ ;  /* 0x00000040070e7890 */ /* 0x000fe4000fffe03f */
[----:B------:R-:W-:Y:S02]  /*1570*/  UIADD3 UR16, UR7, 0x80, URZ ;  /* 0x0000008007107890 */ /* 0x000fe4000fffe03f */
[----:B------:R-:W-:Y:S01]  /*1580*/  UMOV UR10, UR7 ;  /* 0x00000007000a7c82 */ /* 0x000fe20008000000 */
[----:B------:R-:W-:Y:S01]  /*1590*/  UMOV UR12, UR8 ;  /* 0x00000008000c7c82 */ /* 0x000fe20008000000 */
[----:B------:R-:W-:Y:S01]  /*15a0*/  IGMMA.64x16x32.S8.S8 R56, gdesc[UR8], RZ, !UPT, gsb0 ;  /* 0x00600000083879f1 */ /* 0x000fe2000c0410ff */
[----:B------:R-:W-:Y:S01]  /*15b0*/  UMOV UR10, UR14 ;  /* 0x0000000e000a7c82 */ /* 0x000fe20008000000 */
[----:B------:R-:W-:Y:S01]  /*15c0*/  UMOV UR11, 0x80000020 ;  /* 0x80000020000b7882 */ /* 0x000fe20000000000 */
[----:B------:R-:W-:Y:S01]  /*15d0*/  UMOV UR14, UR16 ;  /* 0x00000010000e7c82 */ /* 0x000fe20008000000 */
[----:B------:R-:W-:-:S02]  /*15e0*/  UIADD3 UR17, UR7, 0xc0, URZ ;  /* 0x000000c007117890 */ /* 0x000fc4000fffe03f */
[----:B------:R-:W-:Y:S02]  /*15f0*/  UIADD3 UR18, UR7, 0x100, URZ ;  /* 0x0000010007127890 */ /* 0x000fe4000fffe03f */
[----:B------:R-:W-:Y:S01]  /*1600*/  UIADD3 UR16, UR7, 0xc2, URZ ;  /* 0x000000c207107890 */ /* 0x000fe2000fffe03f */
[----:B------:R-:W-:Y:S02]  /*1610*/  WARPGROUP.DEPBAR.LE gsb0, 0x0 ;  /* 0x00008000000079c5 */ /* 0x000fe40000010000 */
[----:B------:R-:W-:-:S06]  /*1620*/  WARPGROUP.ARRIVE ;  /* 0x00000000000079c5 */ /* 0x000fcc0000000000 */
[----:B------:R-:W-:Y:S01]  /*1630*/  IGMMA.64x16x32.S8.S8 R48, gdesc[UR8], RZ, !UPT, gsb0 ;  /* 0x00600000083079f1 */ /* 0x000fe2000c0410ff */
[----:B------:R-:W-:Y:S01]  /*1640*/  UMOV UR10, UR17 ;  /* 0x00000011000a7c82 */ /* 0x000fe20008000000 */
[----:B------:R-:W-:Y:S01]  /*1650*/  UMOV UR11, 0x80000020 ;  /* 0x80000020000b7882 */ /* 0x000fe20000000000 */
[----:B------:R-:W-:Y:S02]  /*1660*/  WARPGROUP.DEPBAR.LE gsb0, 0x0 ;  /* 0x00008000000079c5 */ /* 0x000fe40000010000 */
[----:B------:R-:W-:-:S06]  /*1670*/  WARPGROUP.ARRIVE ;  /* 0x00000000000079c5 */ /* 0x000fcc0000000000 */
[----:B------:R-:W-:Y:S01]  /*1680*/  IGMMA.64x16x32.S8.S8 R40, gdesc[UR12], RZ, !UPT, gsb0 ;  /* 0x006000000c2879f1 */ /* 0x000fe2000c0410ff */
[----:B------:R-:W-:Y:S01]  /*1690*/  UIADD3 UR14, UR7, 0x82, URZ ;  /* 0x00000082070e7890 */ /* 0x000fe2000fffe03f */
[----:B------:R-:W-:Y:S01]  /*16a0*/  UMOV UR15, 0x80000020 ;  /* 0x80000020000f7882 */ /* 0x000fe20000000000 */
        /* <DEDUP_REMOVED lines=8> */
[----:B------:R-:W-:Y:S02]  /*1730*/  UIADD3 UR8, UR6, 0x2, URZ ;  /* 0x0000000206087890 */ /* 0x000fe4000fffe03f */
[----:B------:R-:W-:Y:S01]  /*1740*/  UIADD3 UR10, UR7, 0x2, URZ ;  /* 0x00000002070a7890 */ /* 0x000fe2000fffe03f */
[----:B------:R-:W-:Y:S01]  /*1750*/  UMOV UR9, 0x80000020 ;  /* 0x8000002000097882 */ /* 0x000fe20000000000 */
[----:B------:R-:W-:Y:S01]  /*1760*/  UMOV UR11, 0x80000020 ;  /* 0x80000020000b7882 */ /* 0x000fe20000000000 */
[----:B------:R-:W-:Y:S02]  /*1770*/  UIADD3 UR6, UR7, 0x42, URZ ;  /* 0x0000004207067890 */ /* 0x000fe4000fffe03f */
[----:B------:R-:W-:Y:S01]  /*1780*/  UMOV UR12, UR8 ;  /* 0x00000008000c7c82 */ /* 0x000fe20008000000 */
[----:B------:R-:W-:Y:S01]  /*1790*/  UMOV UR13, UR9 ;  /* 0x00000009000d7c82 */ /* 0x000fe20008000000 */
[----:B------:R-:W-:Y:S01]  /*17a0*/  UIADD3 UR7, UR7, 0x102, URZ ;  /* 0x0000010207077890 */ /* 0x000fe2000fffe03f */
[----:B------:R-:W-:-:S02]  /*17b0*/  WARPGROUP.DEPBAR.LE gsb0, 0x0 ;  /* 0x00008000000079c5 */ /* 0x000fc40000010000 */
[----:B------:R-:W-:-:S06]  /*17c0*/  WARPGROUP.ARRIVE ;  /* 0x00000000000079c5 */ /* 0x000fcc0000000000 */
[----:B------:R-:W-:Y:S01]  /*17d0*/  IGMMA.64x16x32.S8.S8 R56, gdesc[UR8], R56, gsb0 ;  /* 0x00600000083879f1 */ /* 0x000fe20008041038 */
[----:B------:R-:W-:Y:S01]  /*17e0*/  UMOV UR10, UR6 ;  /* 0x00000006000a7c82 */ /* 0x000fe20008000000 */
[----:B------:R-:W-:Y:S01]  /*17f0*/  UMOV UR11, 0x80000020 ;  /* 0x80000020000b7882 */ /* 0x000fe20000000000 */
[----:B------:R-:W-:Y:S02]  /*1800*/  WARPGROUP.DEPBAR.LE gsb0, 0x0 ;  /* 0x00008000000079c5 */ /* 0x000fe40000010000 */
[----:B------:R-:W-:-:S06]  /*1810*/  WARPGROUP.ARRIVE ;  /* 0x00000000000079c5 */ /* 0x000fcc0000000000 */
[----:B------:R-:W-:Y:S01]  /*1820*/  IGMMA.64x16x32.S8.S8 R48, gdesc[UR8], R48, gsb0 ;  /* 0x00600000083079f1 */ /* 0x000fe20008041030 */
[----:B------:R-:W-:Y:S01]  /*1830*/  UMOV UR10, UR16 ;  /* 0x00000010000a7c82 */ /* 0x000fe20008000000 */
[----:B------:R-:W-:Y:S01]  /*1840*/  UMOV UR11, 0x80000020 ;  /* 0x80000020000b7882 */ /* 0x000fe20000000000 */
[----:B------:R-:W-:Y:S02]  /*1850*/  WARPGROUP.DEPBAR.LE gsb0, 0x0 ;  /* 0x00008000000079c5 */ /* 0x000fe40000010000 */
[----:B------:R-:W-:-:S06]  /*1860*/  WARPGROUP.ARRIVE ;  /* 0x00000000000079c5 */ /* 0x000fcc0000000000 */
[----:B------:R-:W-:Y:S03]  /*1870*/  IGMMA.64x16x32.S8.S8 R40, gdesc[UR12], R40, gsb0 ;  /* 0x006000000c2879f1 */ /* 0x000fe60008041028 */
        /* <DEDUP_REMOVED lines=9> */
[----:B------:R-:W-:Y:S05]  /*1910*/  @!P1 BRA `(.L_x_19) ;  /* 0x0000000400a89947 */ /* 0x000fea0003800000 */
[----:B------:R-:W-:Y:S02]  /*1920*/  UIADD3 UR6, UR39, 0x1, URZ ;  /* 0x0000000127067890 */ /* 0x000fe4000fffe03f */
[----:B------:R-:W-:Y:S02]  /*1930*/  IMAD.U32 R3, RZ, RZ, UR39 ;  /* 0x00000027ff037e24 */ /* 0x000fe4000f8e00ff */
[----:B------:R-:W-:-:S04]  /*1940*/  UISETP.NE.AND UP0, UPT, UR6, 0x11, UPT ;  /* 0x000000110600788c */ /* 0x000fc8000bf05270 */
[----:B------:R-:W-:Y:S02]  /*1950*/  USEL UR7, URZ, 0x1, UP0 ;  /* 0x000000013f077887 */ /* 0x000fe40008000000 */
[----:B------:R-:W-:Y:S02]  /*1960*/  USEL UR6, UR6, URZ, UP0 ;  /* 0x0000003f06067287 */ /* 0x000fe40008000000 */
[----:B------:R-:W-:-:S06]  /*1970*/  ULOP3.LUT UR7, UR38, UR7, URZ, 0x3c, !UPT ;  /* 0x0000000726077292 */ /* 0x000fcc000f8e3c3f */
[----:B------:R-:W-:-:S07]  /*1980*/  IMAD.U32 R7, RZ, RZ, UR7 ;  /* 0x00000007ff077e24 */ /* 0x000fce000f8e00ff */
.L_x_26:
[----:B------:R-:W-:Y:S05]  /*1990*/  @!P0 BRA `(.L_x_20) ;  /* 0x0000000000048947 */ /* 0x000fea0003800000 */
[----:B------:R-:W-:Y:S01]  /*19a0*/  BPT.TRAP 0x1 ;  /* 0x000000040000795c */ /* 0x000fe20000300000 */
.L_x_20:
[----:B------:R-:W2:Y:S01]  /*19b0*/  S2UR UR8, SR_CgaCtaId ;  /* 0x00000000000879c3 */ /* 0x000ea20000008800 */
[----:B------:R-:W-:Y:S01]  /*19c0*/  UMOV UR7, 0x400 ;  /* 0x0000040000077882 */ /* 0x000fe20000000000 */
[----:B01----:R-:W-:Y:S01]  /*19d0*/  IMAD.U32 R5, RZ, RZ, UR6 ;  /* 0x00000006ff057e24 */ /* 0x003fe2000f8e00ff */
[----:B------:R-:W-:Y:S01]  /*19e0*/  SHF.L.U32 R4, R7, 0x1f, RZ ;  /* 0x0000001f07047819 */ /* 0x000fe200000006ff */
[----:B--2---:R-:W-:-:S06]  /*19f0*/  ULEA UR7, UR8, UR7, 0x18 ;  /* 0x0000000708077291 */ /* 0x004fcc000f8ec03f */
[----:B------:R-:W-:-:S04]  /*1a00*/  IMAD.U32 R6, RZ, RZ, UR7 ;  /* 0x00000007ff067e24 */ /* 0x000fc8000f8e00ff */
[----:B------:R-:W-:-:S04]  /*1a10*/  IMAD R5, R5, 0x8, R6 ;  /* 0x0000000805057824 */ /* 0x000fc800078e0206 */
[----:B------:R0:W1:Y:S01]  /*1a20*/  SYNCS.PHASECHK.TRANS64.TRYWAIT P1, [R5+URZ], R4 ;  /* 0x00000004050075a7 */ /* 0x000062000802017f */
[----:B------:R-:W-:Y:S05]  /*1a30*/  @!P0 BRA `(.L_x_21) ;  /* 0x0000000000048947 */ /* 0x000fea0003800000 */
[----:B------:R-:W-:Y:S01]  /*1a40*/  BPT.TRAP 0x1 ;  /* 0x000000040000795c */ /* 0x000fe20000300000 */
.L_x_21:
[----:B-1----:R-:W-:Y:S05]  /*1a50*/  @P1 BRA `(.L_x_22) ;  /* 0x0000000000081947 */ /* 0x002fea0003800000 */
[----:B------:R-:W1:Y:S02]  /*1a60*/  SYNCS.PHASECHK.TRANS64.TRYWAIT P1, [R5+URZ], R4 ;  /* 0x00000004050075a7 */ /* 0x000e64000802017f */
[----:B-1----:R-:W-:Y:S05]  /*1a70*/  @!P1 BRA `(.L_x_23) ;  /* 0x0000005000189947 */ /* 0x002fea0003800000 */
.L_x_22:
[----:B------:R-:W-:Y:S01]  /*1a80*/  ULEA UR7, UR6, UR4, 0x9 ;  /* 0x0000000406077291 */ /* 0x000fe2000f8e483f */
[----:B------:R-:W-:Y:S01]  /*1a90*/  WARPGROUP.ARRIVE ;  /* 0x00000000000079c5 */ /* 0x000fe20000000000 */
[----:B------:R-:W-:Y:S01]  /*1aa0*/  UIMAD UR12, UR6, 0x140, UR5 ;  /* 0x00000140060c78a4 */ /* 0x000fe2000f8e0205 */
[----:B------:R-:W-:Y:S01]  /*1ab0*/  UMOV UR9, 0x80000020 ;  /* 0x8000002000097882 */ /* 0x000fe20000000000 */
[----:B------:R-:W-:Y:S02]  /*1ac0*/  UMOV UR11, 0x80000020 ;  /* 0x80000020000b7882 */ /* 0x000fe40000000000 */
[----:B------:R-:W-:Y:S01]  /*1ad0*/  UIADD3 UR13, UR12, 0x40, URZ ;  /* 0x000000400c0d7890 */ /* 0x000fe2000fffe03f */
[----:B------:R-:W-:Y:S02]  /*1ae0*/  UMOV UR8, UR7 ;  /* 0x0000000700087c82 */ /* 0x000fe40008000000 */
[----:B------:R-:W-:Y:S01]  /*1af0*/  UMOV UR10, UR12 ;  /* 0x0000000c000a7c82 */ /* 0x000fe20008000000 */
[----:B------:R-:W-:Y:S01]  /*1b00*/  UIADD3 UR14, UR12, 0x80, URZ ;  /* 0x000000800c0e7890 */ /* 0x000fe2000fffe03f */
[----:B------:R-:W-:Y:S01]  /*1b10*/  IGMMA.64x16x32.S8.S8 R56, gdesc[UR8], R56, gsb0 ;  /* 0x00600000083879f1 */ /* 0x000fe20008041038 */
[----:B------:R-:W-:Y:S01]  /*1b20*/  UMOV UR11, 0x80000020 ;  /* 0x80000020000b7882 */ /* 0x000fe20000000000 */
[----:B------:R-:W-:Y:S01]  /*1b30*/  UMOV UR10, UR13 ;  /* 0x0000000d000a7c82 */ /* 0x000fe20008000000 */
[----:B------:R-:W-:-:S02]  /*1b40*/  UIADD3 UR15, UR12, 0xc0, URZ ;  /* 0x000000c00c0f7890 */ /* 0x000fc4000fffe03f */
[----:B------:R-:W-:Y:S01]  /*1b50*/  UIADD3 UR13, UR12, 0x100, URZ ;  /* 0x000001000c0d7890 */ /* 0x000fe2000fffe03f */
[----:B------:R-:W-:Y:S02]  /*1b60*/  WARPGROUP.DEPBAR.LE gsb0, 0x0 ;  /* 0x00008000000079c5 */ /* 0x000fe40000010000 */
[----:B------:R-:W-:-:S06]  /*1b70*/  WARPGROUP.ARRIVE ;  /* 0x00000000000079c5 */ /* 0x000fcc0000000000 */
[----:B------:R-:W-:Y:S01]  /*1b80*/  IGMMA.64x16x32.S8.S8 R48, gdesc[UR8], R48, gsb0 ;  /* 0x00600000083079f1 */ /* 0x000fe20008041030 */
[----:B------:R-:W-:Y:S01]  /*1b90*/  UMOV UR10, UR14 ;  /* 0x0000000e000a7c82 */ /* 0x000fe20008000000 */
[----:B------:R-:W-:Y:S01]  /*1ba0*/  UMOV UR11, 0x80000020 ;  /* 0x80000020000b7882 */ /* 0x000fe20000000000 */
[----:B------:R-:W-:Y:S01]  /*1bb0*/  UIADD3 UR14, UR12, 0xc2, URZ ;  /* 0x000000c20c0e7890 */ /* 0x000fe2000fffe03f */
[----:B------:R-:W-:Y:S02]  /*1bc0*/  WARPGROUP.DEPBAR.LE gsb0, 0x0 ;  /* 0x00008000000079c5 */ /* 0x000fe40000010000 */
        /* <DEDUP_REMOVED lines=13> */
[----:B------:R-:W-:Y:S02]  /*1ca0*/  UIADD3 UR8, UR7, 0x2, URZ ;  /* 0x0000000207087890 */ /* 0x000fe4000fffe03f */
[----:B------:R-:W-:Y:S01]  /*1cb0*/  UIADD3 UR10, UR12, 0x2, URZ ;  /* 0x000000020c0a7890 */ /* 0x000fe2000fffe03f */
[----:B------:R-:W-:Y:S01]  /*1cc0*/  UMOV UR9, 0x80000020 ;  /* 0x8000002000097882 */ /* 0x000fe20000000000 */
[----:B------:R-:W-:Y:S01]  /*1cd0*/  UMOV UR11, 0x80000020 ;  /* 0x80000020000b7882 */ /* 0x000fe20000000000 */
[----:B------:R-:W-:Y:S02]  /*1ce0*/  UIADD3 UR7, UR12, 0x42, URZ ;  /* 0x000000420c077890 */ /* 0x000fe4000fffe03f */
        /* <DEDUP_REMOVED lines=26> */
[----:B------:R-:W-:Y:S01]  /*1e90*/  BPT.TRAP 0x1 ;  /* 0x000000040000795c */ /* 0x000fe20000300000 */
.L_x_24:
[----:B01----:R-:W-:Y:S01]  /*1ea0*/  IMAD R4, R3, 0x8, R6 ;  /* 0x0000000803047824 */ /* 0x003fe200078e0206 */
[----:B------:R-:W-:-:S03]  /*1eb0*/  ISETP.GT.U32.AND P1, PT, R19, 0x1, PT ;  /* 0x000000011300780c */ /* 0x000fc60003f24070 */
[----:B------:R-:W-:-:S05]  /*1ec0*/  VIADD R4, R4, 0x88 ;  /* 0x0000008804047836 */ /* 0x000fca0000000000 */
[----:B------:R-:W-:-:S04]  /*1ed0*/  PRMT R4, RZ, 0x654, R4 ;  /* 0x00000654ff047816 */ /* 0x000fc80000000004 */
[----:B------:R0:W-:Y:S01]  /*1ee0*/  SYNCS.ARRIVE.TRANS64.RED.A1T0 RZ, [R4+URZ], RZ ;  /* 0x000000ff04ff79a7 */ /* 0x0001e2000810043f */
[----:B------:R-:W-:Y:S05]  /*1ef0*/  @P1 BRA `(.L_x_25) ;  /* 0x0000000000041947 */ /* 0x000fea0003800000 */
[----:B------:R-:W-:Y:S01]  /*1f00*/  BPT.TRAP 0x1 ;  /* 0x000000040000795c */ /* 0x000fe20000300000 */
.L_x_25:
[----:B------:R-:W-:Y:S01]  /*1f10*/  UIADD3 UR6, UR6, 0x1, URZ ;  /* 0x0000000106067890 */ /* 0x000fe2000fffe03f */
[C---:B------:R-:W-:Y:S01]  /*1f20*/  ISETP.GT.AND P2, PT, R0.reuse, 0x1, PT ;  /* 0x000000010000780c */ /* 0x040fe20003f44270 */
[----:B------:R-:W-:Y:S02]  /*1f30*/  VIADD R3, R3, 0x1 ;  /* 0x0000000103037836 */ /* 0x000fe40000000000 */
[----:B------:R-:W-:Y:S01]  /*1f40*/  UISETP.NE.AND UP0, UPT, UR6, 0x11, UPT ;  /* 0x000000110600788c */ /* 0x000fe2000bf05270 */
[----:B------:R-:W-:Y:S02]  /*1f50*/  VIADD R0, R0, 0xffffffff ;  /* 0xffffffff00007836 */ /* 0x000fe40000000000 */
[C---:B------:R-:W-:Y:S01]  /*1f60*/  ISETP.NE.AND P1, PT, R3.reuse, 0x11, PT ;  /* 0x000000110300780c */ /* 0x040fe20003f25270 */
[----:B------:R-:W-:Y:S02]  /*1f70*/  USEL UR7, URZ, 0x1, UP0 ;  /* 0x000000013f077887 */ /* 0x000fe40008000000 */
[----:B------:R-:W-:Y:S01]  /*1f80*/  USEL UR6, UR6, URZ, UP0 ;  /* 0x0000003f06067287 */ /* 0x000fe20008000000 */
[----:B------:R-:W-:-:S03]  /*1f90*/  SEL R3, R3, RZ, P1 ;  /* 0x000000ff03037207 */ /* 0x000fc60000800000 */
[----:B------:R-:W-:Y:S01]  /*1fa0*/  LOP3.LUT R7, R7, UR7, RZ, 0x3c, !PT ;  /* 0x0000000707077c12 */ /* 0x000fe2000f8e3cff */
[----:B------:R-:W-:Y:S07]  /*1fb0*/  @P2 BRA `(.L_x_26) ;  /* 0xfffffff800742947 */ /* 0x000fee000383ffff */
.L_x_19:
[----:B------:R-:W2:Y:S02]  /*1fc0*/  LDC R0, c[0x0][0x28c] ;  /* 0x0000a300ff007b82 */ /* 0x000ea40000000800 */
[----:B--2---:R-:W-:-:S13]  /*1fd0*/  ISETP.GE.AND P1, PT, R0, 0x1, PT ;  /* 0x000000010000780c */ /* 0x004fda0003f26270 */
[----:B------:R-:W-:Y:S05]  /*1fe0*/  @!P1 BRA `(.L_x_27) ;  /* 0x0000000000409947 */ /* 0x000fea0003800000 */
[----:B------:R-:W-:Y:S05]  /*1ff0*/  @!P0 BRA `(.L_x_28) ;  /* 0x0000000000048947 */ /* 0x000fea0003800000 */
[----:B------:R-:W-:Y:S01]  /*2000*/  BPT.TRAP 0x1 ;  /* 0x000000040000795c */ /* 0x000fe20000300000 */
.L_x_28:
[----:B------:R-:W-:Y:S01]  /*2010*/  UISETP.LT.AND UP0, UPT, UR40, 0x1, UPT ;  /* 0x000000012800788c */ /* 0x000fe2000bf01270 */
[----:B------:R-:W-:-:S03]  /*2020*/  ISETP.GT.U32.AND P0, PT, R19, 0x1, PT ;  /* 0x000000011300780c */ /* 0x000fc60003f04070 */
[----:B------:R-:W-:-:S04]  /*2030*/  USEL UR6, UR40, 0x1, UP0 ;  /* 0x0000000128067887 */ /* 0x000fc80008000000 */
[----:B------:R-:W-:-:S04]  /*2040*/  UIADD3 UR6, UR39, UR40, -UR6 ;  /* 0x0000002827067290 */ /* 0x000fc8000fffe806 */
[----:B------:R-:W-:-:S04]  /*2050*/  UIMAD.WIDE.U32 UR4, UR6, -0xf0f0f0f, URZ ;  /* 0xf0f0f0f1060478a5 */ /* 0x000fc8000f8e003f */
[----:B------:R-:W-:-:S04]  /*2060*/  USHF.R.U32.HI UR4, URZ, 0x4, UR5 ;  /* 0x000000043f047899 */ /* 0x000fc80008011605 */
[----:B------:R-:W-:-:S06]  /*2070*/  UIMAD UR6, UR4, -0x11, UR6 ;  /* 0xffffffef040678a4 */ /* 0x000fcc000f8e0206 */
[----:B------:R-:W-:-:S04]  /*2080*/  IMAD.U32 R3, RZ, RZ, UR6 ;  /* 0x00000006ff037e24 */ /* 0x000fc8000f8e00ff */
[----:B------:R-:W-:-:S04]  /*2090*/  IMAD R0, R3, 0x8, R6 ;  /* 0x0000000803007824 */ /* 0x000fc800078e0206 */
[----:B------:R-:W-:-:S05]  /*20a0*/  VIADD R0, R0, 0x88 ;  /* 0x0000008800007836 */ /* 0x000fca0000000000 */
[----:B------:R-:W-:-:S04]  /*20b0*/  PRMT R0, RZ, 0x654, R0 ;  /* 0x00000654ff007816 */ /* 0x000fc80000000000 */
[----:B------:R2:W-:Y:S01]  /*20c0*/  SYNCS.ARRIVE.TRANS64.RED.A1T0 RZ, [R0+URZ], RZ ;  /* 0x000000ff00ff79a7 */ /* 0x0005e2000810043f */
[----:B------:R-:W-:Y:S05]  /*20d0*/  @P0 BRA `(.L_x_27) ;  /* 0x0000000000040947 */ /* 0x000fea0003800000 */
[----:B------:R-:W-:Y:S01]  /*20e0*/  BPT.TRAP 0x1 ;  /* 0x000000040000795c */ /* 0x000fe20000300000 */
.L_x_27:
[----:B------:R-:W3:Y:S01]  /*20f0*/  LDC R8, c[0x0][0x288] ;  /* 0x0000a200ff087b82 */ /* 0x000ee20000000800 */
[----:B01----:R-:W-:Y:S01]  /*2100*/  LOP3.LUT R4, R18, 0x60, RZ, 0xc0, !PT ;  /* 0x0000006012047812 */ /* 0x003fe200078ec0ff */
[----:B------:R-:W-:Y:S01]  /*2110*/  IMAD R7, R66, 0x50, RZ ;  /* 0x0000005042077824 */ /* 0x000fe200078e02ff */
[----:B--2---:R-:W-:Y:S01]  /*2120*/  SHF.R.U32.HI R0, RZ, 0x2, R18 ;  /* 0x00000002ff007819 */ /* 0x004fe20000011612 */
[----:B------:R-:W-:Y:S01]  /*2130*/  UIADD3 UR39, UR40, UR39, URZ ;  /* 0x0000002728277290 */ /* 0x000fe2000fffe03f */
[----:B------:R-:W-:Y:S01]  /*2140*/  SHF.R.U32.HI R6, RZ, 0x1, R4 ;  /* 0x00000001ff067819 */ /* 0x000fe20000011604 */
[----:B------:R-:W-:Y:S01]  /*2150*/  IMAD.SHL.U32 R13, R65, 0x80, RZ ;  /* 0x00000080410d7824 */ /* 0x000fe200078e00ff */
[----:B------:R-:W-:Y:S01]  /*2160*/  SHF.R.U32.HI R5, RZ, 0x7, R18 ;  /* 0x00000007ff057819 */ /* 0x000fe20000011612 */
[----:B------:R-:W-:Y:S01]  /*2170*/  UISETP.GT.U32.AND UP0, UPT, UR39, 0x10, UPT ;  /* 0x000000102700788c */ /* 0x000fe2000bf04070 */
[----:B------:R-:W-:Y:S01]  /*2180*/  LOP3.LUT R4, R18, 0x3, RZ, 0xc0, !PT ;  /* 0x0000000312047812 */ /* 0x000fe200078ec0ff */
[----:B------:R-:W-:Y:S01]  /*2190*/  ULDC UR7, c[0x0][0x284] ;  /* 0x0000a10000077ab9 */ /* 0x000fe20000000800 */
[----:B------:R-:W-:Y:S01]  /*21a0*/  LOP3.LUT R3, R0, 0x7, RZ, 0xc0, !PT ;  /* 0x0000000700037812 */ /* 0x000fe200078ec0ff */
[----:B------:R-:W-:Y:S01]  /*21b0*/  UISETP.LT.U32.AND UP0, UPT, UR40, 0x11, UP0 ;  /* 0x000000112800788c */ /* 0x000fe20008701070 */
[----:B------:R-:W-:Y:S01]  /*21c0*/  LOP3.LUT R0, R5, 0x1, RZ, 0xc0, !PT ;  /* 0x0000000105007812 */ /* 0x000fe200078ec0ff */
[----:B------:R-:W-:Y:S01]  /*21d0*/  UISETP.GE.U32.AND UP1, UPT, UR40, 0x11, UPT ;  /* 0x000000112800788c */ /* 0x000fe2000bf26070 */
[----:B------:R-:W-:Y:S01]  /*21e0*/  SHF.R.S32.HI R20, RZ, 0x1f, R67 ;  /* 0x0000001fff147819 */ /* 0x000fe20000011443 */
[----:B------:R-:W-:Y:S01]  /*21f0*/  ULDC.64 UR8, c[0x0][0x5d0] ;  /* 0x0001740000087ab9 */ /* 0x000fe20000000a00 */
[----:B------:R-:W-:Y:S01]  /*2200*/  IADD3 R5, RZ, -R6, -R3 ;  /* 0x80000006ff057210 */ /* 0x000fe20007ffe803 */
[----:B------:R-:W-:Y:S01]  /*2210*/  IMAD.SHL.U32 R10, R0, 0x40, RZ ;  /* 0x00000040000a7824 */ /* 0x000fe200078e00ff */
[----:B------:R-:W-:-:S02]  /*2220*/  UIMAD.WIDE.U32 UR4, UR39, -0xf0f0f0f, URZ ;  /* 0xf0f0f0f1270478a5 */ /* 0x000fc4000f8e003f */
[----:B------:R-:W-:Y:S01]  /*2230*/  USEL UR6, URZ, 0x1, !UP0 ;  /* 0x000000013f067887 */ /* 0x000fe2000c000000 */
[----:B------:R-:W-:Y:S01]  /*2240*/  IMAD R0, R0, -0x40, R5 ;  /* 0xffffffc000007824 */ /* 0x000fe200078e0205 */
[----:B------:R-:W-:Y:S01]  /*2250*/  LOP3.LUT R3, R10, 0x40, R3, 0xe2, !PT ;  /* 0x000000400a037812 */ /* 0x000fe200078ee203 */
[----:B---3--:R-:W-:Y:S01]  /*2260*/  IMAD R12, R4, -0x2, R8 ;  /* 0xfffffffe040c7824 */ /* 0x008fe200078e0208 */
[----:B------:R-:W-:Y:S01]  /*2270*/  ISETP.GE.AND P0, PT, R7, R8, PT ;  /* 0x000000080700720c */ /* 0x000fe20003f06270 */
[----:B------:R-:W-:Y:S01]  /*2280*/  IMAD.SHL.U32 R8, R18, 0x2, RZ ;  /* 0x0000000212087824 */ /* 0x000fe200078e00ff */
[----:B------:R-:W-:Y:S01]  /*2290*/  USHF.R.U32.HI UR4, URZ, 0x4, UR5 ;  /* 0x000000043f047899 */ /* 0x000fe20008011605 */
[----:B------:R-:W-:Y:S01]  /*22a0*/  IMAD R4, R20, UR8, RZ ;  /* 0x0000000814047c24 */ /* 0x000fe2000f8e02ff */
[----:B------:R-:W-:Y:S01]  /*22b0*/  ISETP.GE.OR P0, PT, R13, UR7, P0 ;  /* 0x000000070d007c0c */ /* 0x000fe20008706670 */
[----:B------:R-:W-:Y:S01]  /*22c0*/  IMAD.WIDE R10, R65, 0x80, RZ ;  /* 0x00000080410a7825 */ /* 0x000fe200078e02ff */
[----:B------:R-:W-:Y:S01]  /*22d0*/  LOP3.LUT R8, R7, 0x6, R8, 0xf8, !PT ;  /* 0x0000000607087812 */ /* 0x000fe200078ef808 */
[----:B------:R-:W-:-:S02]  /*22e0*/  ULOP3.LUT UR38, UR38, UR6, URZ, 0x3c, !UPT ;  /* 0x0000000626267292 */ /* 0x000fc4000f8e3c3f */
[----:B------:R-:W-:Y:S01]  /*22f0*/  IMAD R15, R67, UR9, R4 ;  /* 0x00000009430f7c24 */ /* 0x000fe2000f8e0204 */
[----:B------:R-:W-:Y:S01]  /*2300*/  SHF.R.S32.HI R9, RZ, 0x1f, R8 ;  /* 0x0000001fff097819 */ /* 0x000fe20000011408 */
[----:B------:R-:W-:Y:S01]  /*2310*/  UIMAD UR39, UR4, -0x11, UR39 ;  /* 0xffffffef042778a4 */ /* 0x000fe2000f8e0227 */
[----:B------:R-:W-:Y:S01]  /*2320*/  LOP3.LUT R73, R10, R3, R6, 0xfe, !PT ;  /* 0x000000030a497212 */ /* 0x000fe200078efe06 */
[----:B------:R-:W-:Y:S01]  /*2330*/  @UP1 ULOP3.LUT UR38, UR38, 0x1, UR4, 0x78, !UPT ;  /* 0x0000000126261892 */ /* 0x000fe2000f8e7804 */
[----:B------:R-:W-:Y:S01]  /*2340*/  IADD3 R3, -R13, UR7, R0 ;  /* 0x000000070d037c10 */ /* 0x000fe2000fffe100 */
[----:B------:R-:W-:-:S04]  /*2350*/  IMAD.WIDE.U32 R4, R67, UR8, R8 ;  /* 0x0000000843047c25 */ /* 0x000fc8000f8e0008 */
[----:B------:R-:W-:Y:S02]  /*2360*/  IMAD.IADD R5, R5, 0x1, R15 ;  /* 0x0000000105057824 */ /* 0x000fe400078e020f */
[----:B------:R-:W-:Y:S02]  /*2370*/  IMAD.IADD R12, R12, 0x1, -R7 ;  /* 0x000000010c0c7824 */ /* 0x000fe400078e0a07 */
[----:B------:R-:W-:Y:S01]  /*2380*/  IMAD.MOV.U32 R0, RZ, RZ, -0x1 ;  /* 0xffffffffff007424 */ /* 0x000fe200078e00ff */
[----:B------:R-:W-:Y:S06]  /*2390*/  @P0 BRA `(.L_x_29) ;  /* 0x0000002000b00947 */ /* 0x000fec0003800000 */
[----:B------:R-:W0:Y:S01]  /*23a0*/  LDC.64 R14, c[0x0][0x5c8] ;  /* 0x00017200ff0e7b82 */ /* 0x000e220000000a00 */
[----:B------:R-:W-:Y:S01]  /*23b0*/  ULDC.64 UR4, c[0x0][0x5c0] ;  /* 0x0001700000047ab9 */ /* 0x000fe20000000a00 */
[----:B------:R-:W-:Y:S01]  /*23c0*/  BSSY B0, `(.L_x_29) ;  /* 0x0000229000007945 */ /* 0x000fe20003800000 */
[-C--:B0-----:R-:W-:Y:S02]  /*23d0*/  IMAD R6, R11, R14.reuse, RZ ;  /* 0x0000000e0b067224 */ /* 0x081fe400078e02ff */
[----:B------:R-:W-:-:S04]  /*23e0*/  IMAD.WIDE.U32 R4, R73, R14, R4 ;  /* 0x0000000e49047225 */ /* 0x000fc800078e0004 */
[----:B------:R-:W-:Y:S01]  /*23f0*/  IMAD R7, R73, R15, R6 ;  /* 0x0000000f49077224 */ /* 0x000fe200078e0206 */
[----:B------:R-:W-:-:S03]  /*2400*/  IADD3 R4, P0, R4, UR4, RZ ;  /* 0x0000000404047c10 */ /* 0x000fc6000ff1e0ff */
[----:B------:R-:W-:Y:S01]  /*2410*/  IMAD.IADD R7, R5, 0x1, R7 ;  /* 0x0000000105077824 */ /* 0x000fe200078e0207 */
[----:B------:R-:W-:-:S04]  /*2420*/  LEA R6, P1, R14, R4, 0x3 ;  /* 0x000000040e067211 */ /* 0x000fc800078218ff */
[----:B------:R-:W-:Y:S02]  /*2430*/  IADD3.X R5, R7, UR5, RZ, P0, !PT ;  /* 0x0000000507057c10 */ /* 0x000fe400087fe4ff */
[----:B-----5:R-:W-:Y:S02]  /*2440*/  ISETP.NE.AND P0, PT, R23, RZ, PT ;  /* 0x000000ff1700720c */ /* 0x020fe40003f05270 */
[----:B------:R-:W-:-:S11]  /*2450*/  LEA.HI.X R7, R14, R5, R15, 0x3, P1 ;  /* 0x000000050e077211 */ /* 0x000fd600008f1c0f */
[----:B------:R-:W-:Y:S05]  /*2460*/  @!P0 BRA `(.L_x_30) ;  /* 0x0000001800488947 */ /* 0x000fea0003800000 */
[----:B------:R-:W0:Y:S01]  /*2470*/  LDC.64 R68, c[0x0][0x5b0] ;  /* 0x00016c00ff447b82 */ /* 0x000e220000000a00 */
[----:B------:R-:W-:Y:S01]  /*2480*/  ULDC.64 UR4, c[0x0][0x5b8] ;  /* 0x00016e0000047ab9 */ /* 0x000fe20000000a00 */
[----:B------:R-:W-:Y:S01]  /*2490*/  ISETP.GE.AND P0, PT, R3, 0x1, PT ;  /* 0x000000010300780c */ /* 0x000fe20003f06270 */
[----:B------:R-:W-:Y:S01]  /*24a0*/  IMAD R10, R20, UR4, RZ ;  /* 0x00000004140a7c24 */ /* 0x000fe2000f8e02ff */
[----:B------:R-:W-:Y:S01]  /*24b0*/  BSSY B1, `(.L_x_31) ;  /* 0x000000e000017945 */ /* 0x000fe20003800000 */
[C---:B------:R-:W-:Y:S01]  /*24c0*/  IMAD.WIDE.U32 R20, R67.reuse, UR4, R8 ;  /* 0x0000000443147c25 */ /* 0x040fe2000f8e0008 */
[----:B------:R-:W-:Y:S02]  /*24d0*/  ISETP.LT.OR P4, PT, R12, 0x1, !P0 ;  /* 0x000000010c00780c */ /* 0x000fe40004781670 */
[----:B------:R-:W1:Y:S01]  /*24e0*/  LDC.64 R70, c[0x0][0x5a8] ;  /* 0x00016a00ff467b82 */ /* 0x000e620000000a00 */
[----:B------:R-:W-:Y:S02]  /*24f0*/  IMAD R15, R67, UR5, R10 ;  /* 0x00000005430f7c24 */ /* 0x000fe4000f8e020a */
[----:B------:R-:W-:-:S02]  /*2500*/  IMAD.MOV.U32 R14, RZ, RZ, R20 ;  /* 0x000000ffff0e7224 */ /* 0x000fc400078e0014 */
[----:B------:R-:W-:Y:S02]  /*2510*/  IMAD.IADD R15, R21, 0x1, R15 ;  /* 0x00000001150f7824 */ /* 0x000fe400078e020f */
[-C--:B0-----:R-:W-:Y:S02]  /*2520*/  IMAD R10, R11, R68.reuse, RZ ;  /* 0x000000440b0a7224 */ /* 0x081fe400078e02ff */
[----:B------:R-:W-:-:S04]  /*2530*/  IMAD.WIDE.U32 R8, R73, R68, R14 ;  /* 0x0000004449087225 */ /* 0x000fc800078e000e */
[----:B------:R-:W-:Y:S01]  /*2540*/  IMAD R65, R73, R69, R10 ;  /* 0x0000004549417224 */ /* 0x000fe200078e020a */
[----:B-1----:R-:W-:-:S04]  /*2550*/  IADD3 R8, P1, R8, R70, RZ ;  /* 0x0000004608087210 */ /* 0x002fc80007f3e0ff */
[----:B------:R-:W-:Y:S01]  /*2560*/  IADD3.X R9, R71, R9, R65, P1, !PT ;  /* 0x0000000947097210 */ /* 0x000fe20000ffe441 */
[----:B------:R-:W-:Y:S08]  /*2570*/  @P4 BRA `(.L_x_32) ;  /* 0x0000000000044947 */ /* 0x000ff00003800000 */
[----:B------:R0:W5:Y:S02]  /*2580*/  LDG.E.U8 R64, desc[UR36][R8.64] ;  /* 0x0000002408407981 */ /* 0x000164000c1e1100 */
.L_x_32:
[----:B------:R-:W-:Y:S05]  /*2590*/  BSYNC B1 ;  /* 0x0000000000017941 */ /* 0x000fea0003800000 */
.L_x_31:
[----:B-----5:R-:W-:Y:S01]  /*25a0*/  LOP3.LUT R13, R64, 0xffff, RZ, 0xc0, !PT ;  /* 0x0000ffff400d7812 */ /* 0x020fe200078ec0ff */
[----:B------:R-:W-:Y:S01]  /*25b0*/  IMAD.SHL.U32 R10, R68, 0x8, RZ ;  /* 0x00000008440a7824 */ /* 0x000fe200078e00ff */
[----:B------:R-:W-:Y:S01]  /*25c0*/  ISETP.LT.OR P1, PT, R12, 0x2, !P0 ;  /* 0x000000020c00780c */ /* 0x000fe20004721670 */
[----:B------:R-:W-:Y:S01]  /*25d0*/  BSSY B1, `(.L_x_33) ;  /* 0x000000d000017945 */ /* 0x000fe20003800000 */
[----:B------:R-:W-:Y:S02]  /*25e0*/  PRMT R66, R13, 0x8880, RZ ;  /* 0x000088800d427816 */ /* 0x000fe400000000ff */
[----:B------:R-:W-:-:S03]  /*25f0*/  SHF.L.U64.HI R11, R68, 0x3, R69 ;  /* 0x00000003440b7819 */ /* 0x000fc60000010245 */
[----:B------:R-:W-:Y:S02]  /*2600*/  IMAD R13, R66, R23, RZ ;  /* 0x00000017420d7224 */ /* 0x000fe400078e02ff */
[----:B------:R-:W-:-:S04]  /*2610*/  IMAD.WIDE.U32 R10, R73, R68, R10 ;  /* 0x00000044490a7225 */ /* 0x000fc800078e000a */
[----:B------:R-:W-:Y:S01]  /*2620*/  @!P4 IMAD R21, R56, R22, R13 ;  /* 0x000000163815c224 */ /* 0x000fe200078e020d */
[----:B------:R-:W-:Y:S01]  /*2630*/  IADD3 R10, P2, P3, R20, R70, R10 ;  /* 0x00000046140a7210 */ /* 0x000fe20007b5e00a */
[----:B------:R-:W-:-:S03]  /*2640*/  IMAD.IADD R56, R65, 0x1, R11 ;  /* 0x0000000141387824 */ /* 0x000fc600078e020b */
[----:B------:R1:W-:Y:S01]  /*2650*/  @!P4 STG.E.U8 desc[UR36][R4.64], R21 ;  /* 0x000000150400c986 */ /* 0x0003e2000c101124 */
[----:B------:R-:W-:Y:S08]  /*2660*/  @P1 BRA `(.L_x_34) ;  /* 0x00000000000c1947 */ /* 0x000ff00003800000 */
[----:B------:R-:W2:Y:S02]  /*2670*/  LDG.E.U8 R64, desc[UR36][R8.64+0x1] ;  /* 0x0000012408407981 */ /* 0x000ea4000c1e1100 */
[----:B--2---:R-:W-:-:S05]  /*2680*/  PRMT R20, R64, 0x8880, RZ ;  /* 0x0000888040147816 */ /* 0x004fca00000000ff */
[----:B------:R-:W-:-:S07]  /*2690*/  IMAD R13, R20, R23, RZ ;  /* 0x00000017140d7224 */ /* 0x000fce00078e02ff */
.L_x_34:
[----:B------:R-:W-:Y:S05]  /*26a0*/  BSYNC B1 ;  /* 0x0000000000017941 */ /* 0x000fea0003800000 */
.L_x_33:
[----:B------:R-:W-:Y:S01]  /*26b0*/  @!P1 IMAD R57, R57, R22, R13 ;  /* 0x0000001639399224 */ /* 0x000fe200078e020d */
[----:B------:R-:W-:Y:S01]  /*26c0*/  ISETP.GE.AND P0, PT, R3, 0x9, PT ;  /* 0x000000090300780c */ /* 0x000fe20003f06270 */
[----:B------:R-:W-:Y:S01]  /*26d0*/  BSSY B1, `(.L_x_35) ;  /* 0x000000d000017945 */ /* 0x000fe20003800000 */
[----:B------:R-:W-:Y:S02]  /*26e0*/  IADD3.X R11, R15, R71, R56, P2, P3 ;  /* 0x000000470f0b7210 */ /* 0x000fe400017e6438 */
[----:B------:R2:W-:Y:S01]  /*26f0*/  @!P1 STG.E.U8 desc[UR36][R4.64+0x1], R57 ;  /* 0x0000013904009986 */ /* 0x0005e2000c101124 */
[C---:B------:R-:W-:Y:S02]  /*2700*/  ISETP.LT.OR P1, PT, R12.reuse, 0x1, !P0 ;  /* 0x000000010c00780c */ /* 0x040fe40004721670 */
[C---:B------:R-:W-:Y:S02]  /*2710*/  ISETP.GE.AND P3, PT, R12.reuse, 0x9, PT ;  /* 0x000000090c00780c */ /* 0x040fe40003f66270 */
[----:B------:R-:W-:-:S02]  /*2720*/  ISETP.GE.AND P2, PT, R12, 0xa, PT ;  /* 0x0000000a0c00780c */ /* 0x000fc40003f46270 */
[----:B------:R-:W-:Y:S02]  /*2730*/  ISETP.LT.OR P0, PT, R12, 0x2, !P0 ;  /* 0x000000020c00780c */ /* 0x000fe40004701670 */
[C---:B------:R-:W-:Y:S02]  /*2740*/  ISETP.LT.OR P5, PT, R3.reuse, 0x1, !P3 ;  /* 0x000000010300780c */ /* 0x040fe40005fa1670 */
[----:B------:R-:W-:-:S03]  /*2750*/  ISETP.LT.OR P4, PT, R3, 0x1, !P2 ;  /* 0x000000010300780c */ /* 0x000fc60005781670 */
[----:B--2---:R-:W-:Y:S10]  /*2760*/  @P1 BRA `(.L_x_36) ;  /* 0x00000000000c1947 */ /* 0x004ff40003800000 */
[----:B------:R-:W2:Y:S02]  /*2770*/  LDG.E.U8 R64, desc[UR36][R10.64] ;  /* 0x000000240a407981 */ /* 0x000ea4000c1e1100 */
[----:B--2---:R-:W-:-:S05]  /*2780*/  PRMT R14, R64, 0x8880, RZ ;  /* 0x00008880400e7816 */ /* 0x004fca00000000ff */
[----:B------:R-:W-:-:S07]  /*2790*/  IMAD R13, R14, R23, RZ ;  /* 0x000000170e0d7224 */ /* 0x000fce00078e02ff */
.L_x_36:
[----:B------:R-:W-:Y:S05]  /*27a0*/  BSYNC B1 ;  /* 0x0000000000017941 */ /* 0x000fea0003800000 */
.L_x_35:
[----:B------:R-:W-:Y:S01]  /*27b0*/  @!P1 IMAD R15, R58, R22, R13 ;  /* 0x000000163a0f9224 */ /* 0x000fe200078e020d */
[----:B------:R-:W-:Y:S04]  /*27c0*/  BSSY B1, `(.L_x_37) ;  /* 0x0000006000017945 */ /* 0x000fe80003800000 */
[----:B------:R2:W-:Y:S01]  /*27d0*/  @!P1 STG.E.U8 desc[UR36][R6.64], R15 ;  /* 0x0000000f06009986 */ /* 0x0005e2000c101124 */
[----:B------:R-:W-:Y:S05]  /*27e0*/  @P0 BRA `(.L_x_38) ;  /* 0x00000000000c0947 */ /* 0x000fea0003800000 */
[----:B------:R-:W3:Y:S02]  /*27f0*/  LDG.E.U8 R64, desc[UR36][R10.64+0x1] ;  /* 0x000001240a407981 */ /* 0x000ee4000c1e1100 */
[----:B---3--:R-:W-:-:S05]  /*2800*/  PRMT R14, R64, 0x8880, RZ ;  /* 0x00008880400e7816 */ /* 0x008fca00000000ff */
[----:B------:R-:W-:-:S07]  /*2810*/  IMAD R13, R14, R23, RZ ;  /* 0x000000170e0d7224 */ /* 0x000fce00078e02ff */
.L_x_38:
[----:B------:R-:W-:Y:S05]  /*2820*/  BSYNC B1 ;  /* 0x0000000000017941 */ /* 0x000fea0003800000 */
.L_x_37:
[----:B------:R-:W-:Y:S01]  /*2830*/  @!P0 IMAD R59, R59, R22, R13 ;  /* 0x000000163b3b8224 */ /* 0x000fe200078e020d */
[----:B------:R-:W-:Y:S04]  /*2840*/  BSSY B1, `(.L_x_39) ;  /* 0x0000006000017945 */ /* 0x000fe80003800000 */
[----:B------:R3:W-:Y:S01]  /*2850*/  @!P0 STG.E.U8 desc[UR36][R6.64+0x1], R59 ;  /* 0x0000013b06008986 */ /* 0x0007e2000c101124 */
[----:B------:R-:W-:Y:S05]  /*2860*/  @P5 BRA `(.L_x_40) ;  /* 0x00000000000c5947 */ /* 0x000fea0003800000 */
[----:B------:R-:W4:Y:S02]  /*2870*/  LDG.E.U8 R64, desc[UR36][R8.64+0x8] ;  /* 0x0000082408407981 */ /* 0x000f24000c1e1100 */
[----:B----4-:R-:W-:-:S05]  /*2880*/  PRMT R14, R64, 0x8880, RZ ;  /* 0x00008880400e7816 */ /* 0x010fca00000000ff */
[----:B------:R-:W-:-:S07]  /*2890*/  IMAD R13, R14, R23, RZ ;  /* 0x000000170e0d7224 */ /* 0x000fce00078e02ff */
.L_x_40:
[----:B------:R-:W-:Y:S05]  /*28a0*/  BSYNC B1 ;  /* 0x0000000000017941 */ /* 0x000fea0003800000 */
.L_x_39:
[----:B--2---:R-:W-:Y:S01]  /*28b0*/  @!P5 IMAD R15, R60, R22, R13 ;  /* 0x000000163c0fd224 */ /* 0x004fe200078e020d */
[----:B------:R-:W-:Y:S04]  /*28c0*/  BSSY B1, `(.L_x_41) ;  /* 0x0000006000017945 */ /* 0x000fe80003800000 */
[----:B------:R2:W-:Y:S01]  /*28d0*/  @!P5 STG.E.U8 desc[UR36][R4.64+0x8], R15 ;  /* 0x0000080f0400d986 */ /* 0x0005e2000c101124 */
[----:B------:R-:W-:Y:S05]  /*28e0*/  @P4 BRA `(.L_x_42) ;  /* 0x00000000000c4947 */ /* 0x000fea0003800000 */
[----:B------:R-:W4:Y:S02]  /*28f0*/  LDG.E.U8 R64, desc[UR36][R8.64+0x9] ;  /* 0x0000092408407981 */ /* 0x000f24000c1e1100 */
[----:B----4-:R-:W-:-:S05]  /*2900*/  PRMT R14, R64, 0x8880, RZ ;  /* 0x00008880400e7816 */ /* 0x010fca00000000ff */
[----:B------:R-:W-:-:S07]  /*2910*/  IMAD R13, R14, R23, RZ ;  /* 0x000000170e0d7224 */ /* 0x000fce00078e02ff */
.L_x_42:
[----:B------:R-:W-:Y:S05]  /*2920*/  BSYNC B1 ;  /* 0x0000000000017941 */ /* 0x000fea0003800000 */
.L_x_41:
[----:B------:R-:W-:Y:S01]  /*2930*/  ISETP.LT.OR P3, PT, R3, 0x9, !P3 ;  /* 0x000000090300780c */ /* 0x000fe20005f61670 */
[----:B------:R-:W-:Y:S01]  /*2940*/  @!P4 IMAD R61, R61, R22, R13 ;  /* 0x000000163d3dc224 */ /* 0x000fe200078e020d */
[C---:B------:R-:W-:Y:S01]  /*2950*/  ISETP.GE.AND P1, PT, R12.reuse, 0x11, PT ;  /* 0x000000110c00780c */ /* 0x040fe20003f26270 */
[----:B------:R-:W-:Y:S01]  /*2960*/  BSSY B1, `(.L_x_43) ;  /* 0x000000a000017945 */ /* 0x000fe20003800000 */
[----:B------:R-:W-:Y:S02]  /*2970*/  ISETP.GE.AND P0, PT, R12, 0x12, PT ;  /* 0x000000120c00780c */ /* 0x000fe40003f06270 */
[----:B------:R4:W-:Y:S01]  /*2980*/  @!P4 STG.E.U8 desc[UR36][R4.64+0x9], R61 ;  /* 0x0000093d0400c986 */ /* 0x0009e2000c101124 */
[C---:B------:R-:W-:Y:S02]  /*2990*/  ISETP.LT.OR P2, PT, R3.reuse, 0x9, !P2 ;  /* 0x000000090300780c */ /* 0x040fe40005741670 */
[C---:B------:R-:W-:Y:S02]  /*29a0*/  ISETP.LT.OR P5, PT, R3.reuse, 0x1, !P1 ;  /* 0x000000010300780c */ /* 0x040fe40004fa1670 */
[----:B------:R-:W-:-:S02]  /*29b0*/  ISETP.LT.OR P4, PT, R3, 0x1, !P0 ;  /* 0x000000010300780c */ /* 0x000fc40004781670 */
[----:B------:R-:W-:Y:S11]  /*29c0*/  @P3 BRA `(.L_x_44) ;  /* 0x00000000000c3947 */ /* 0x000ff60003800000 */
[----:B------:R-:W5:Y:S02]  /*29d0*/  LDG.E.U8 R64, desc[UR36][R10.64+0x8] ;  /* 0x000008240a407981 */ /* 0x000f64000c1e1100 */
[----:B-----5:R-:W-:-:S05]  /*29e0*/  PRMT R14, R64, 0x8880, RZ ;  /* 0x00008880400e7816 */ /* 0x020fca00000000ff */
[----:B------:R-:W-:-:S07]  /*29f0*/  IMAD R13, R14, R23, RZ ;  /* 0x000000170e0d7224 */ /* 0x000fce00078e02ff */
.L_x_44:
[----:B------:R-:W-:Y:S05]  /*2a00*/  BSYNC B1 ;  /* 0x0000000000017941 */ /* 0x000fea0003800000 */
.L_x_43:
[----:B--2---:R-:W-:Y:S01]  /*2a10*/  @!P3 IMAD R15, R62, R22, R13 ;  /* 0x000000163e0fb224 */ /* 0x004fe200078e020d */
[----:B------:R-:W-:Y:S04]  /*2a20*/  BSSY B1, `(.L_x_45) ;  /* 0x0000006000017945 */ /* 0x000fe80003800000 */
[----:B------:R2:W-:Y:S01]  /*2a30*/  @!P3 STG.E.U8 desc[UR36][R6.64+0x8], R15 ;  /* 0x0000080f0600b986 */ /* 0x0005e2000c101124 */
[----:B------:R-:W-:Y:S05]  /*2a40*/  @P2 BRA `(.L_x_46) ;  /* 0x00000000000c2947 */ /* 0x000fea0003800000 */
[----:B------:R-:W5:Y:S02]  /*2a50*/  LDG.E.U8 R64, desc[UR36][R10.64+0x9] ;  /* 0x000009240a407981 */ /* 0x000f64000c1e1100 */
[----:B-----5:R-:W-:-:S05]  /*2a60*/  PRMT R14, R64, 0x8880, RZ ;  /* 0x00008880400e7816 */ /* 0x020fca00000000ff */
[----:B------:R-:W-:-:S07]  /*2a70*/  IMAD R13, R14, R23, RZ ;  /* 0x000000170e0d7224 */ /* 0x000fce00078e02ff */
.L_x_46:
[----:B------:R-:W-:Y:S05]  /*2a80*/  BSYNC B1 ;  /* 0x0000000000017941 */ /* 0x000fea0003800000 */
.L_x_45:
[----:B------:R-:W-:Y:S01]  /*2a90*/  @!P2 IMAD R63, R63, R22, R13 ;  /* 0x000000163f3fa224 */ /* 0x000fe200078e020d */
[----:B------:R-:W-:Y:S04]  /*2aa0*/  BSSY B1, `(.L_x_47) ;  /* 0x0000006000017945 */ /* 0x000fe80003800000 */
[----:B------:R0:W-:Y:S01]  /*2ab0*/  @!P2 STG.E.U8 desc[UR36][R6.64+0x9], R63 ;  /* 0x0000093f0600a986 */ /* 0x0001e2000c101124 */
[----:B------:R-:W-:Y:S05]  /*2ac0*/  @P5 BRA `(.L_x_48) ;  /* 0x00000000000c5947 */ /* 0x000fea0003800000 */
[----:B------:R-:W5:Y:S02]  /*2ad0*/  LDG.E.U8 R64, desc[UR36][R8.64+0x10] ;  /* 0x0000102408407981 */ /* 0x000f64000c1e1100 */
[----:B-----5:R-:W-:-:S05]  /*2ae0*/  PRMT R14, R64, 0x8880, RZ ;  /* 0x00008880400e7816 */ /* 0x020fca00000000ff */
[----:B------:R-:W-:-:S07]  /*2af0*/  IMAD R13, R14, R23, RZ ;  /* 0x000000170e0d7224 */ /* 0x000fce00078e02ff */
.L_x_48:
[----:B------:R-:W-:Y:S05]  /*2b00*/  BSYNC B1 ;  /* 0x0000000000017941 */ /* 0x000fea0003800000 */
.L_x_47:
[----:B--2---:R-:W-:Y:S01]  /*2b10*/  @!P5 IMAD R15, R48, R22, R13 ;  /* 0x00000016300fd224 */ /* 0x004fe200078e020d */
[----:B------:R-:W-:Y:S04]  /*2b20*/  BSSY B1, `(.L_x_49) ;  /* 0x0000006000017945 */ /* 0x000fe80003800000 */
[----:B------:R2:W-:Y:S01]  /*2b30*/  @!P5 STG.E.U8 desc[UR36][R4.64+0x10], R15 ;  /* 0x0000100f0400d986 */ /* 0x0005e2000c101124 */
[----:B------:R-:W-:Y:S05]  /*2b40*/  @P4 BRA `(.L_x_50) ;  /* 0x00000000000c4947 */ /* 0x000fea0003800000 */
[----:B------:R-:W5:Y:S02]  /*2b50*/  LDG.E.U8 R64, desc[UR36][R8.64+0x11] ;  /* 0x0000112408407981 */ /* 0x000f64000c1e1100 */
[----:B-----5:R-:W-:-:S05]  /*2b60*/  PRMT R14, R64, 0x8880, RZ ;  /* 0x00008880400e7816 */ /* 0x020fca00000000ff */
[----:B------:R-:W-:-:S07]  /*2b70*/  IMAD R13, R14, R23, RZ ;  /* 0x000000170e0d7224 */ /* 0x000fce00078e02ff */
.L_x_50:
[----:B------:R-:W-:Y:S05]  /*2b80*/  BSYNC B1 ;  /* 0x0000000000017941 */ /* 0x000fea0003800000 */
.L_x_49:
        /* <DEDUP_REMOVED lines=13> */
.L_x_52:
[----:B------:R-:W-:Y:S05]  /*2c60*/  BSYNC B1 ;  /* 0x0000000000017941 */ /* 0x000fea0003800000 */
.L_x_51:
[----:B--2---:R-:W-:Y:S01]  /*2c70*/  @!P1 IMAD R15, R50, R22, R13 ;  /* 0x00000016320f9224 */ /* 0x004fe200078e020d */
[----:B------:R-:W-:Y:S04]  /*2c80*/  BSSY B1, `(.L_x_53) ;  /* 0x0000006000017945 */ /* 0x000fe80003800000 */
[----:B------:R2:W-:Y:S01]  /*2c90*/  @!P1 STG.E.U8 desc[UR36][R6.64+0x10], R15 ;  /* 0x0000100f06009986 */ /* 0x0005e2000c101124 */
[----:B------:R-:W-:Y:S05]  /*2ca0*/  @P0 BRA `(.L_x_54) ;  /* 0x00000000000c0947 */ /* 0x000fea0003800000 */
[----:B------:R-:W5:Y:S02]  /*2cb0*/  LDG.E.U8 R64, desc[UR36][R10.64+0x11] ;  /* 0x000011240a407981 */ /* 0x000f64000c1e1100 */
[----:B-----5:R-:W-:-:S05]  /*2cc0*/  PRMT R14, R64, 0x8880, RZ ;  /* 0x00008880400e7816 */ /* 0x020fca00000000ff */
[----:B------:R-:W-:-:S07]  /*2cd0*/  IMAD R13, R14, R23, RZ ;  /* 0x000000170e0d7224 */ /* 0x000fce00078e02ff */
.L_x_54:
[----:B------:R-:W-:Y:S05]  /*2ce0*/  BSYNC B1 ;  /* 0x0000000000017941 */ /* 0x000fea0003800000 */
.L_x_53:
[----:B------:R-:W-:Y:S01]  /*2cf0*/  @!P0 IMAD R51, R51, R22, R13 ;  /* 0x0000001633338224 */ /* 0x000fe200078e020d */
[----:B------:R-:W-:Y:S04]  /*2d00*/  BSSY B1, `(.L_x_55) ;  /* 0x0000006000017945 */ /* 0x000fe80003800000 */
[----:B------:R0:W-:Y:S01]  /*2d10*/  @!P0 STG.E.U8 desc[UR36][R6.64+0x11], R51 ;  /* 0x0000113306008986 */ /* 0x0001e2000c101124 */
[----:B------:R-:W-:Y:S05]  /*2d20*/  @P5 BRA `(.L_x_56) ;  /* 0x00000000000c5947 */ /* 0x000fea0003800000 */
[----:B------:R-:W5:Y:S02]  /*2d30*/  LDG.E.U8 R64, desc[UR36][R8.64+0x18] ;  /* 0x0000182408407981 */ /* 0x000f64000c1e1100 */
[----:B-----5:R-:W-:-:S05]  /*2d40*/  PRMT R14, R64, 0x8880, RZ ;  /* 0x00008880400e7816 */ /* 0x020fca00000000ff */
[----:B------:R-:W-:-:S07]  /*2d50*/  IMAD R13, R14, R23, RZ ;  /* 0x000000170e0d7224 */ /* 0x000fce00078e02ff */
.L_x_56:
[----:B------:R-:W-:Y:S05]  /*2d60*/  BSYNC B1 ;  /* 0x0000000000017941 */ /* 0x000fea0003800000 */
.L_x_55:
[----:B--2---:R-:W-:Y:S01]  /*2d70*/  @!P5 IMAD R15, R52, R22, R13 ;  /* 0x00000016340fd224 */ /* 0x004fe200078e020d */
[----:B------:R-:W-:Y:S04]  /*2d80*/  BSSY B1, `(.L_x_57) ;  /* 0x0000006000017945 */ /* 0x000fe80003800000 */
[----:B------:R2:W-:Y:S01]  /*2d90*/  @!P5 STG.E.U8 desc[UR36][R4.64+0x18], R15 ;  /* 0x0000180f0400d986 */ /* 0x0005e2000c101124 */
[----:B------:R-:W-:Y:S05]  /*2da0*/  @P4 BRA `(.L_x_58) ;  /* 0x00000000000c4947 */ /* 0x000fea0003800000 */
[----:B------:R-:W5:Y:S02]  /*2db0*/  LDG.E.U8 R64, desc[UR36][R8.64+0x19] ;  /* 0x0000192408407981 */ /* 0x000f64000c1e1100 */
[----:B-----5:R-:W-:-:S05]  /*2dc0*/  PRMT R14, R64, 0x8880, RZ ;  /* 0x00008880400e7816 */ /* 0x020fca00000000ff */
[----:B------:R-:W-:-:S07]  /*2dd0*/  IMAD R13, R14, R23, RZ ;  /* 0x000000170e0d7224 */ /* 0x000fce00078e02ff */
.L_x_58:
[----:B------:R-:W-:Y:S05]  /*2de0*/  BSYNC B1 ;  /* 0x0000000000017941 */ /* 0x000fea0003800000 */
.L_x_57:
        /* <DEDUP_REMOVED lines=13> */
.L_x_60:
[----:B------:R-:W-:Y:S05]  /*2ec0*/  BSYNC B1 ;  /* 0x0000000000017941 */ /* 0x000fea0003800000 */
.L_x_59:
[----:B--2---:R-:W-:Y:S01]  /*2ed0*/  @!P3 IMAD R15, R54, R22, R13 ;  /* 0x00000016360fb224 */ /* 0x004fe200078e020d */
[----:B------:R-:W-:Y:S04]  /*2ee0*/  BSSY B1, `(.L_x_61) ;  /* 0x0000006000017945 */ /* 0x000fe80003800000 */
[----:B------:R2:W-:Y:S01]  /*2ef0*/  @!P3 STG.E.U8 desc[UR36][R6.64+0x18], R15 ;  /* 0x0000180f0600b986 */ /* 0x0005e2000c101124 */
[----:B------:R-:W-:Y:S05]  /*2f00*/  @P2 BRA `(.L_x_62) ;  /* 0x00000000000c2947 */ /* 0x000fea0003800000 */
[----:B------:R-:W5:Y:S02]  /*2f10*/  LDG.E.U8 R64, desc[UR36][R10.64+0x19] ;  /* 0x000019240a407981 */ /* 0x000f64000c1e1100 */
[----:B-----5:R-:W-:-:S05]  /*2f20*/  PRMT R14, R64, 0x8880, RZ ;  /* 0x00008880400e7816 */ /* 0x020fca00000000ff */
[----:B------:R-:W-:-:S07]  /*2f30*/  IMAD R13, R14, R23, RZ ;  /* 0x000000170e0d7224 */ /* 0x000fce00078e02ff */
.L_x_62:
[----:B------:R-:W-:Y:S05]  /*2f40*/  BSYNC B1 ;  /* 0x0000000000017941 */ /* 0x000fea0003800000 */
.L_x_61:
[----:B------:R-:W-:Y:S01]  /*2f50*/  @!P2 IMAD R55, R55, R22, R13 ;  /* 0x000000163737a224 */ /* 0x000fe200078e020d */
[----:B------:R-:W-:Y:S04]  /*2f60*/  BSSY B1, `(.L_x_63) ;  /* 0x0000006000017945 */ /* 0x000fe80003800000 */
[----:B------:R0:W-:Y:S01]  /*2f70*/  @!P2 STG.E.U8 desc[UR36][R6.64+0x19], R55 ;  /* 0x000019370600a986 */ /* 0x0001e2000c101124 */
[----:B------:R-:W-:Y:S05]  /*2f80*/  @P5 BRA `(.L_x_64) ;  /* 0x00000000000c5947 */ /* 0x000fea0003800000 */
[----:B------:R-:W5:Y:S02]  /*2f90*/  LDG.E.U8 R64, desc[UR36][R8.64+0x20] ;  /* 0x0000202408407981 */ /* 0x000f64000c1e1100 */
[----:B-----5:R-:W-:-:S05]  /*2fa0*/  PRMT R14, R64, 0x8880, RZ ;  /* 0x00008880400e7816 */ /* 0x020fca00000000ff */
[----:B------:R-:W-:-:S07]  /*2fb0*/  IMAD R13, R14, R23, RZ ;  /* 0x000000170e0d7224 */ /* 0x000fce00078e02ff */
.L_x_64:
[----:B------:R-:W-:Y:S05]  /*2fc0*/  BSYNC B1 ;  /* 0x0000000000017941 */ /* 0x000fea0003800000 */
.L_x_63:
[----:B--2---:R-:W-:Y:S01]  /*2fd0*/  @!P5 IMAD R15, R40, R22, R13 ;  /* 0x00000016280fd224 */ /* 0x004fe200078e020d */
[----:B------:R-:W-:Y:S04]  /*2fe0*/  BSSY B1, `(.L_x_65) ;  /* 0x0000006000017945 */ /* 0x000fe80003800000 */
[----:B------:R2:W-:Y:S01]  /*2ff0*/  @!P5 STG.E.U8 desc[UR36][R4.64+0x20], R15 ;  /* 0x0000200f0400d986 */ /* 0x0005e2000c101124 */
[----:B------:R-:W-:Y:S05]  /*3000*/  @P4 BRA `(.L_x_66) ;  /* 0x00000000000c4947 */ /* 0x000fea0003800000 */
[----:B------:R-:W5:Y:S02]  /*3010*/  LDG.E.U8 R64, desc[UR36][R8.64+0x21] ;  /* 0x0000212408407981 */ /* 0x000f64000c1e1100 */
[----:B-----5:R-:W-:-:S05]  /*3020*/  PRMT R14, R64, 0x8880, RZ ;  /* 0x00008880400e7816 */ /* 0x020fca00000000ff */
[----:B------:R-:W-:-:S07]  /*3030*/  IMAD R13, R14, R23, RZ ;  /* 0x000000170e0d7224 */ /* 0x000fce00078e02ff */
.L_x_66:
[----:B------:R-:W-:Y:S05]  /*3040*/  BSYNC B1 ;  /* 0x0000000000017941 */ /* 0x000fea0003800000 */
.L_x_65:
        /* <DEDUP_REMOVED lines=13> */
.L_x_68:
[----:B------:R-:W-:Y:S05]  /*3120*/  BSYNC B1 ;  /* 0x0000000000017941 */ /* 0x000fea0003800000 */
.L_x_67:
[----:B--2---:R-:W-:Y:S01]  /*3130*/  @!P1 IMAD R15, R42, R22, R13 ;  /* 0x000000162a0f9224 */ /* 0x004fe200078e020d */
[----:B------:R-:W-:Y:S04]  /*3140*/  BSSY B1, `(.L_x_69) ;  /* 0x0000006000017945 */ /* 0x000fe80003800000 */
[----:B------:R2:W-:Y:S01]  /*3150*/  @!P1 STG.E.U8 desc[UR36][R6.64+0x20], R15 ;  /* 0x0000200f06009986 */ /* 0x0005e2000c101124 */
[----:B------:R-:W-:Y:S05]  /*3160*/  @P0 BRA `(.L_x_70) ;  /* 0x00000000000c0947 */ /* 0x000fea0003800000 */
[----:B------:R-:W5:Y:S02]  /*3170*/  LDG.E.U8 R64, desc[UR36][R10.64+0x21] ;  /* 0x000021240a407981 */ /* 0x000f64000c1e1100 */
[----:B-----5:R-:W-:-:S05]  /*3180*/  PRMT R14, R64, 0x8880, RZ ;  /* 0x00008880400e7816 */ /* 0x020fca00000000ff */
[----:B------:R-:W-:-:S07]  /*3190*/  IMAD R13, R14, R23, RZ ;  /* 0x000000170e0d7224 */ /* 0x000fce00078e02ff */
.L_x_70:
[----:B------:R-:W-:Y:S05]  /*31a0*/  BSYNC B1 ;  /* 0x0000000000017941 */ /* 0x000fea0003800000 */
.L_x_69:
[----:B------:R-:W-:Y:S01]  /*31b0*/  @!P0 IMAD R43, R43, R22, R13 ;  /* 0x000000162b2b8224 */ /* 0x000fe200078e020d */
[----:B------:R-:W-:Y:S04]  /*31c0*/  BSSY B1, `(.L_x_71) ;  /* 0x0000006000017945 */ /* 0x000fe80003800000 */
[----:B------:R0:W-:Y:S01]  /*31d0*/  @!P0 STG.E.U8 desc[UR36][R6.64+0x21], R43 ;  /* 0x0000212b06008986 */ /* 0x0001e2000c101124 */
[----:B------:R-:W-:Y:S05]  /*31e0*/  @P5 BRA `(.L_x_72) ;  /* 0x00000000000c5947 */ /* 0x000fea0003800000 */
[----:B------:R-:W5:Y:S02]  /*31f0*/  LDG.E.U8 R64, desc[UR36][R8.64+0x28] ;  /* 0x0000282408407981 */ /* 0x000f64000c1e1100 */
[----:B-----5:R-:W-:-:S05]  /*3200*/  PRMT R14, R64, 0x8880, RZ ;  /* 0x00008880400e7816 */ /* 0x020fca00000000ff */
[----:B------:R-:W-:-:S07]  /*3210*/  IMAD R13, R14, R23, RZ ;  /* 0x000000170e0d7224 */ /* 0x000fce00078e02ff */
.L_x_72:
[----:B------:R-:W-:Y:S05]  /*3220*/  BSYNC B1 ;  /* 0x0000000000017941 */ /* 0x000fea0003800000 */
.L_x_71:
[----:B--2---:R-:W-:Y:S01]  /*3230*/  @!P5 IMAD R15, R44, R22, R13 ;  /* 0x000000162c0fd224 */ /* 0x004fe200078e020d */
[----:B------:R-:W-:Y:S04]  /*3240*/  BSSY B1, `(.L_x_73) ;  /* 0x0000006000017945 */ /* 0x000fe80003800000 */
[----:B------:R2:W-:Y:S01]  /*3250*/  @!P5 STG.E.U8 desc[UR36][R4.64+0x28], R15 ;  /* 0x0000280f0400d986 */ /* 0x0005e2000c101124 */
[----:B------:R-:W-:Y:S05]  /*3260*/  @P4 BRA `(.L_x_74) ;  /* 0x00000000000c4947 */ /* 0x000fea0003800000 */
[----:B------:R-:W5:Y:S02]  /*3270*/  LDG.E.U8 R64, desc[UR36][R8.64+0x29] ;  /* 0x0000292408407981 */ /* 0x000f64000c1e1100 */
[----:B-----5:R-:W-:-:S05]  /*3280*/  PRMT R14, R64, 0x8880, RZ ;  /* 0x00008880400e7816 */ /* 0x020fca00000000ff */
[----:B------:R-:W-:-:S07]  /*3290*/  IMAD R13, R14, R23, RZ ;  /* 0x000000170e0d7224 */ /* 0x000fce00078e02ff */
.L_x_74:
[----:B------:R-:W-:Y:S05]  /*32a0*/  BSYNC B1 ;  /* 0x0000000000017941 */ /* 0x000fea0003800000 */
.L_x_73:
        /* <DEDUP_REMOVED lines=13> */
.L_x_76:
[----:B------:R-:W-:Y:S05]  /*3380*/  BSYNC B1 ;  /* 0x0000000000017941 */ /* 0x000fea0003800000 */
.L_x_75:
[----:B--2---:R-:W-:Y:S01]  /*3390*/  @!P3 IMAD R15, R46, R22, R13 ;  /* 0x000000162e0fb224 */ /* 0x004fe200078e020d */
[----:B------:R-:W-:Y:S04]  /*33a0*/  BSSY B1, `(.L_x_77) ;  /* 0x0000006000017945 */ /* 0x000fe80003800000 */
[----:B------:R2:W-:Y:S01]  /*33b0*/  @!P3 STG.E.U8 desc[UR36][R6.64+0x28], R15 ;  /* 0x0000280f0600b986 */ /* 0x0005e2000c101124 */
[----:B------:R-:W-:Y:S05]  /*33c0*/  @P2 BRA `(.L_x_78) ;  /* 0x00000000000c2947 */ /* 0x000fea0003800000 */
[----:B------:R-:W5:Y:S02]  /*33d0*/  LDG.E.U8 R64, desc[UR36][R10.64+0x29] ;  /* 0x000029240a407981 */ /* 0x000f64000c1e1100 */
[----:B-----5:R-:W-:-:S05]  /*33e0*/  PRMT R14, R64, 0x8880, RZ ;  /* 0x00008880400e7816 */ /* 0x020fca00000000ff */
[----:B------:R-:W-:-:S07]  /*33f0*/  IMAD R13, R14, R23, RZ ;  /* 0x000000170e0d7224 */ /* 0x000fce00078e02ff */
.L_x_78:
[----:B------:R-:W-:Y:S05]  /*3400*/  BSYNC B1 ;  /* 0x0000000000017941 */ /* 0x000fea0003800000 */
.L_x_77:
[----:B------:R-:W-:Y:S01]  /*3410*/  @!P2 IMAD R47, R47, R22, R13 ;  /* 0x000000162f2fa224 */ /* 0x000fe200078e020d */
[----:B------:R-:W-:Y:S04]  /*3420*/  BSSY B1, `(.L_x_79) ;  /* 0x0000006000017945 */ /* 0x000fe80003800000 */
[----:B------:R0:W-:Y:S01]  /*3430*/  @!P2 STG.E.U8 desc[UR36][R6.64+0x29], R47 ;  /* 0x0000292f0600a986 */ /* 0x0001e2000c101124 */
[----:B------:R-:W-:Y:S05]  /*3440*/  @P5 BRA `(.L_x_80) ;  /* 0x00000000000c5947 */ /* 0x000fea0003800000 */
[----:B------:R-:W5:Y:S02]  /*3450*/  LDG.E.U8 R64, desc[UR36][R8.64+0x30] ;  /* 0x0000302408407981 */ /* 0x000f64000c1e1100 */
[----:B-----5:R-:W-:-:S05]  /*3460*/  PRMT R14, R64, 0x8880, RZ ;  /* 0x00008880400e7816 */ /* 0x020fca00000000ff */
[----:B------:R-:W-:-:S07]  /*3470*/  IMAD R13, R14, R23, RZ ;  /* 0x000000170e0d7224 */ /* 0x000fce00078e02ff */
.L_x_80:
[----:B------:R-:W-:Y:S05]  /*3480*/  BSYNC B1 ;  /* 0x0000000000017941 */ /* 0x000fea0003800000 */
.L_x_79:
[----:B--2---:R-:W-:Y:S01]  /*3490*/  @!P5 IMAD R15, R32, R22, R13 ;  /* 0x00000016200fd224 */ /* 0x004fe200078e020d */
[----:B------:R-:W-:Y:S04]  /*34a0*/  BSSY B1, `(.L_x_81) ;  /* 0x0000006000017945 */ /* 0x000fe80003800000 */
[----:B------:R2:W-:Y:S01]  /*34b0*/  @!P5 STG.E.U8 desc[UR36][R4.64+0x30], R15 ;  /* 0x0000300f0400d986 */ /* 0x0005e2000c101124 */
[----:B------:R-:W-:Y:S05]  /*34c0*/  @P4 BRA `(.L_x_82) ;  /* 0x00000000000c4947 */ /* 0x000fea0003800000 */
[----:B------:R-:W5:Y:S02]  /*34d0*/  LDG.E.U8 R64, desc[UR36][R8.64+0x31] ;  /* 0x0000312408407981 */ /* 0x000f64000c1e1100 */
[----:B-----5:R-:W-:-:S05]  /*34e0*/  PRMT R14, R64, 0x8880, RZ ;  /* 0x00008880400e7816 */ /* 0x020fca00000000ff */
[----:B------:R-:W-:-:S07]  /*34f0*/  IMAD R13, R14, R23, RZ ;  /* 0x000000170e0d7224 */ /* 0x000fce00078e02ff */
.L_x_82:
[----:B------:R-:W-:Y:S05]  /*3500*/  BSYNC B1 ;  /* 0x0000000000017941 */ /* 0x000fea0003800000 */
.L_x_81:
        /* <DEDUP_REMOVED lines=13> */
.L_x_84:
[----:B------:R-:W-:Y:S05]  /*35e0*/  BSYNC B1 ;  /* 0x0000000000017941 */ /* 0x000fea0003800000 */
.L_x_83:
[----:B--2---:R-:W-:Y:S01]  /*35f0*/  @!P1 IMAD R15, R34, R22, R13 ;  /* 0x00000016220f9224 */ /* 0x004fe200078e020d */
[----:B------:R-:W-:Y:S04]  /*3600*/  BSSY B1, `(.L_x_85) ;  /* 0x0000006000017945 */ /* 0x000fe80003800000 */
[----:B------:R2:W-:Y:S01]  /*3610*/  @!P1 STG.E.U8 desc[UR36][R6.64+0x30], R15 ;  /* 0x0000300f06009986 */ /* 0x0005e2000c101124 */
[----:B------:R-:W-:Y:S05]  /*3620*/  @P0 BRA `(.L_x_86) ;  /* 0x00000000000c0947 */ /* 0x000fea0003800000 */
[----:B------:R-:W5:Y:S02]  /*3630*/  LDG.E.U8 R64, desc[UR36][R10.64+0x31] ;  /* 0x000031240a407981 */ /* 0x000f64000c1e1100 */
[----:B-----5:R-:W-:-:S05]  /*3640*/  PRMT R14, R64, 0x8880, RZ ;  /* 0x00008880400e7816 */ /* 0x020fca00000000ff */
[----:B------:R-:W-:-:S07]  /*3650*/  IMAD R13, R14, R23, RZ ;  /* 0x000000170e0d7224 */ /* 0x000fce00078e02ff */
.L_x_86:
[----:B------:R-:W-:Y:S05]  /*3660*/  BSYNC B1 ;  /* 0x0000000000017941 */ /* 0x000fea0003800000 */
.L_x_85:
[----:B------:R-:W-:Y:S01]  /*3670*/  @!P0 IMAD R35, R35, R22, R13 ;  /* 0x0000001623238224 */ /* 0x000fe200078e020d */
[----:B------:R-:W-:Y:S04]  /*3680*/  BSSY B1, `(.L_x_87) ;  /* 0x0000006000017945 */ /* 0x000fe80003800000 */
[----:B------:R0:W-:Y:S01]  /*3690*/  @!P0 STG.E.U8 desc[UR36][R6.64+0x31], R35 ;  /* 0x0000312306008986 */ /* 0x0001e2000c101124 */
[----:B------:R-:W-:Y:S05]  /*36a0*/  @P5 BRA `(.L_x_88) ;  /* 0x00000000000c5947 */ /* 0x000fea0003800000 */
[----:B------:R-:W5:Y:S02]  /*36b0*/  LDG.E.U8 R64, desc[UR36][R8.64+0x38] ;  /* 0x0000382408407981 */ /* 0x000f64000c1e1100 */
[----:B-----5:R-:W-:-:S05]  /*36c0*/  PRMT R14, R64, 0x8880, RZ ;  /* 0x00008880400e7816 */ /* 0x020fca00000000ff */
[----:B------:R-:W-:-:S07]  /*36d0*/  IMAD R13, R14, R23, RZ ;  /* 0x000000170e0d7224 */ /* 0x000fce00078e02ff */
.L_x_88:
[----:B------:R-:W-:Y:S05]  /*36e0*/  BSYNC B1 ;  /* 0x0000000000017941 */ /* 0x000fea0003800000 */
.L_x_87:
[----:B--2---:R-:W-:Y:S01]  /*36f0*/  @!P5 IMAD R15, R36, R22, R13 ;  /* 0x00000016240fd224 */ /* 0x004fe200078e020d */
[----:B------:R-:W-:Y:S04]  /*3700*/  BSSY B1, `(.L_x_89) ;  /* 0x0000006000017945 */ /* 0x000fe80003800000 */
[----:B------:R2:W-:Y:S01]  /*3710*/  @!P5 STG.E.U8 desc[UR36][R4.64+0x38], R15 ;  /* 0x0000380f0400d986 */ /* 0x0005e2000c101124 */
[----:B------:R-:W-:Y:S05]  /*3720*/  @P4 BRA `(.L_x_90) ;  /* 0x00000000000c4947 */ /* 0x000fea0003800000 */
[----:B------:R-:W5:Y:S02]  /*3730*/  LDG.E.U8 R64, desc[UR36][R8.64+0x39] ;  /* 0x0000392408407981 */ /* 0x000f64000c1e1100 */
[----:B-----5:R-:W-:-:S05]  /*3740*/  PRMT R14, R64, 0x8880, RZ ;  /* 0x00008880400e7816 */ /* 0x020fca00000000ff */
[----:B------:R-:W-:-:S07]  /*3750*/  IMAD R13, R14, R23, RZ ;  /* 0x000000170e0d7224 */ /* 0x000fce00078e02ff */
.L_x_90:
[----:B------:R-:W-:Y:S05]  /*3760*/  BSYNC B1 ;  /* 0x0000000000017941 */ /* 0x000fea0003800000 */
.L_x_89:
        /* <DEDUP_REMOVED lines=13> */
.L_x_92:
[----:B------:R-:W-:Y:S05]  /*3840*/  BSYNC B1 ;  /* 0x0000000000017941 */ /* 0x000fea0003800000 */
.L_x_91:
[----:B--2---:R-:W-:Y:S01]  /*3850*/  @!P3 IMAD R15, R38, R22, R13 ;  /* 0x00000016260fb224 */ /* 0x004fe200078e020d */
[----:B------:R-:W-:Y:S04]  /*3860*/  BSSY B1, `(.L_x_93) ;  /* 0x0000006000017945 */ /* 0x000fe80003800000 */
[----:B------:R2:W-:Y:S01]  /*3870*/  @!P3 STG.E.U8 desc[UR36][R6.64+0x38], R15 ;  /* 0x0000380f0600b986 */ /* 0x0005e2000c101124 */
[----:B------:R-:W-:Y:S05]  /*3880*/  @P2 BRA `(.L_x_94) ;  /* 0x00000000000c2947 */ /* 0x000fea0003800000 */
[----:B------:R-:W5:Y:S02]  /*3890*/  LDG.E.U8 R64, desc[UR36][R10.64+0x39] ;  /* 0x000039240a407981 */ /* 0x000f64000c1e1100 */
[----:B-----5:R-:W-:-:S05]  /*38a0*/  PRMT R14, R64, 0x8880, RZ ;  /* 0x00008880400e7816 */ /* 0x020fca00000000ff */
[----:B------:R-:W-:-:S07]  /*38b0*/  IMAD R13, R14, R23, RZ ;  /* 0x000000170e0d7224 */ /* 0x000fce00078e02ff */
.L_x_94:
[----:B------:R-:W-:Y:S05]  /*38c0*/  BSYNC B1 ;  /* 0x0000000000017941 */ /* 0x000fea0003800000 */
.L_x_93:
[----:B------:R-:W-:Y:S01]  /*38d0*/  @!P2 IMAD R39, R39, R22, R13 ;  /* 0x000000162727a224 */ /* 0x000fe200078e020d */
[----:B------:R-:W-:Y:S04]  /*38e0*/  BSSY B1, `(.L_x_95) ;  /* 0x0000006000017945 */ /* 0x000fe80003800000 */
[----:B------:R0:W-:Y:S01]  /*38f0*/  @!P2 STG.E.U8 desc[UR36][R6.64+0x39], R39 ;  /* 0x000039270600a986 */ /* 0x0001e2000c101124 */
[----:B------:R-:W-:Y:S05]  /*3900*/  @P5 BRA `(.L_x_96) ;  /* 0x00000000000c5947 */ /* 0x000fea0003800000 */
[----:B------:R-:W5:Y:S02]  /*3910*/  LDG.E.U8 R64, desc[UR36][R8.64+0x40] ;  /* 0x0000402408407981 */ /* 0x000f64000c1e1100 */
[----:B-----5:R-:W-:-:S05]  /*3920*/  PRMT R14, R64, 0x8880, RZ ;  /* 0x00008880400e7816 */ /* 0x020fca00000000ff */
[----:B------:R-:W-:-:S07]  /*3930*/  IMAD R13, R14, R23, RZ ;  /* 0x000000170e0d7224 */ /* 0x000fce00078e02ff */
.L_x_96:
[----:B------:R-:W-:Y:S05]  /*3940*/  BSYNC B1 ;  /* 0x0000000000017941 */ /* 0x000fea0003800000 */
.L_x_95:
[----:B--2---:R-:W-:Y:S01]  /*3950*/  @!P5 IMAD R15, R24, R22, R13 ;  /* 0x00000016180fd224 */ /* 0x004fe200078e020d */
[----:B------:R-:W-:Y:S04]  /*3960*/  BSSY B1, `(.L_x_97) ;  /* 0x0000006000017945 */ /* 0x000fe80003800000 */
[----:B------:R2:W-:Y:S01]  /*3970*/  @!P5 STG.E.U8 desc[UR36][R4.64+0x40], R15 ;  /* 0x0000400f0400d986 */ /* 0x0005e2000c101124 */
[----:B------:R-:W-:Y:S05]  /*3980*/  @P4 BRA `(.L_x_98) ;  /* 0x00000000000c4947 */ /* 0x000fea0003800000 */
[----:B------:R-:W5:Y:S02]  /*3990*/  LDG.E.U8 R64, desc[UR36][R8.64+0x41] ;  /* 0x0000412408407981 */ /* 0x000f64000c1e1100 */
[----:B-----5:R-:W-:-:S05]  /*39a0*/  PRMT R14, R64, 0x8880, RZ ;  /* 0x00008880400e7816 */ /* 0x020fca00000000ff */
[----:B------:R-:W-:-:S07]  /*39b0*/  IMAD R13, R14, R23, RZ ;  /* 0x000000170e0d7224 */ /* 0x000fce00078e02ff */
.L_x_98:
[----:B------:R-:W-:Y:S05]  /*39c0*/  BSYNC B1 ;  /* 0x0000000000017941 */ /* 0x000fea0003800000 */
.L_x_97:
        /* <DEDUP_REMOVED lines=9> */
[----:B------:R-:W-:Y:S01]  /*3a60*/  ISETP.LT.OR P3, PT, R3, 0x9, !P3 ;  /* 0x000000090300780c */ /* 0x000fe20005f61670 */
[----:B------:R-:W-:-:S12]  /*3a70*/  @P1 BRA `(.L_x_100) ;  /* 0x00000000000c1947 */ /* 0x000fd80003800000 */
[----:B------:R-:W5:Y:S02]  /*3a80*/  LDG.E.U8 R64, desc[UR36][R10.64+0x40] ;  /* 0x000040240a407981 */ /* 0x000f64000c1e1100 */
[----:B-----5:R-:W-:-:S05]  /*3a90*/  PRMT R12, R64, 0x8880, RZ ;  /* 0x00008880400c7816 */ /* 0x020fca00000000ff */
[----:B------:R-:W-:-:S07]  /*3aa0*/  IMAD R13, R12, R23, RZ ;  /* 0x000000170c0d7224 */ /* 0x000fce00078e02ff */
.L_x_100:
[----:B------:R-:W-:Y:S05]  /*3ab0*/  BSYNC B1 ;  /* 0x0000000000017941 */ /* 0x000fea0003800000 */
.L_x_99:
[----:B--2---:R-:W-:Y:S01]  /*3ac0*/  @!P1 IMAD R15, R26, R22, R13 ;  /* 0x000000161a0f9224 */ /* 0x004fe200078e020d */
[----:B------:R-:W-:Y:S04]  /*3ad0*/  BSSY B1, `(.L_x_101) ;  /* 0x0000006000017945 */ /* 0x000fe80003800000 */
[----:B------:R2:W-:Y:S01]  /*3ae0*/  @!P1 STG.E.U8 desc[UR36][R6.64+0x40], R15 ;  /* 0x0000400f06009986 */ /* 0x0005e2000c101124 */
[----:B------:R-:W-:Y:S05]  /*3af0*/  @P0 BRA `(.L_x_102) ;  /* 0x00000000000c0947 */ /* 0x000fea0003800000 */
[----:B------:R-:W5:Y:S02]  /*3b00*/  LDG.E.U8 R64, desc[UR36][R10.64+0x41] ;  /* 0x000041240a407981 */ /* 0x000f64000c1e1100 */
[----:B-----5:R-:W-:-:S05]  /*3b10*/  PRMT R12, R64, 0x8880, RZ ;  /* 0x00008880400c7816 */ /* 0x020fca00000000ff */
[----:B------:R-:W-:-:S07]  /*3b20*/  IMAD R13, R12, R23, RZ ;  /* 0x000000170c0d7224 */ /* 0x000fce00078e02ff */
.L_x_102:
[----:B------:R-:W-:Y:S05]  /*3b30*/  BSYNC B1 ;  /* 0x0000000000017941 */ /* 0x000fea0003800000 */
.L_x_101:
[----:B------:R-:W-:Y:S01]  /*3b40*/  @!P0 IMAD R27, R27, R22, R13 ;  /* 0x000000161b1b8224 */ /* 0x000fe200078e020d */
[----:B------:R-:W-:Y:S04]  /*3b50*/  BSSY B1, `(.L_x_103) ;  /* 0x0000006000017945 */ /* 0x000fe80003800000 */
[----:B------:R0:W-:Y:S01]  /*3b60*/  @!P0 STG.E.U8 desc[UR36][R6.64+0x41], R27 ;  /* 0x0000411b06008986 */ /* 0x0001e2000c101124 */
[----:B------:R-:W-:Y:S05]  /*3b70*/  @P5 BRA `(.L_x_104) ;  /* 0x00000000000c5947 */ /* 0x000fea0003800000 */
[----:B------:R-:W5:Y:S02]  /*3b80*/  LDG.E.U8 R64, desc[UR36][R8.64+0x48] ;  /* 0x0000482408407981 */ /* 0x000f64000c1e1100 */
[----:B-----5:R-:W-:-:S05]  /*3b90*/  PRMT R12, R64, 0x8880, RZ ;  /* 0x00008880400c7816 */ /* 0x020fca00000000ff */
[----:B------:R-:W-:-:S07]  /*3ba0*/  IMAD R13, R12, R23, RZ ;  /* 0x000000170c0d7224 */ /* 0x000fce00078e02ff */
.L_x_104:
[----:B------:R-:W-:Y:S05]  /*3bb0*/  BSYNC B1 ;  /* 0x0000000000017941 */ /* 0x000fea0003800000 */
.L_x_103:
[----:B--2---:R-:W-:Y:S01]  /*3bc0*/  @!P5 IMAD R15, R28, R22, R13 ;  /* 0x000000161c0fd224 */ /* 0x004fe200078e020d */
[----:B------:R-:W-:Y:S04]  /*3bd0*/  BSSY B1, `(.L_x_105) ;  /* 0x0000006000017945 */ /* 0x000fe80003800000 */
[----:B------:R2:W-:Y:S01]  /*3be0*/  @!P5 STG.E.U8 desc[UR36][R4.64+0x48], R15 ;  /* 0x0000480f0400d986 */ /* 0x0005e2000c101124 */
[----:B------:R-:W-:Y:S05]  /*3bf0*/  @P4 BRA `(.L_x_106) ;  /* 0x00000000000c4947 */ /* 0x000fea0003800000 */
[----:B------:R-:W5:Y:S02]  /*3c00*/  LDG.E.U8 R64, desc[UR36][R8.64+0x49] ;  /* 0x0000492408407981 */ /* 0x000f64000c1e1100 */
[----:B-----5:R-:W-:-:S05]  /*3c10*/  PRMT R12, R64, 0x8880, RZ ;  /* 0x00008880400c7816 */ /* 0x020fca00000000ff */
[----:B------:R-:W-:-:S07]  /*3c20*/  IMAD R13, R12, R23, RZ ;  /* 0x000000170c0d7224 */ /* 0x000fce00078e02ff */
.L_x_106:
[----:B------:R-:W-:Y:S05]  /*3c30*/  BSYNC B1 ;  /* 0x0000000000017941 */ /* 0x000fea0003800000 */
.L_x_105:
[----:B------:R-:W-:Y:S01]  /*3c40*/  @!P4 IMAD R29, R29, R22, R13 ;  /* 0x000000161d1dc224 */ /* 0x000fe200078e020d */
[----:B------:R-:W-:Y:S04]  /*3c50*/  BSSY B1, `(.L_x_107) ;  /* 0x0000006000017945 */ /* 0x000fe80003800000 */
[----:B------:R0:W-:Y:S01]  /*3c60*/  @!P4 STG.E.U8 desc[UR36][R4.64+0x49], R29 ;  /* 0x0000491d0400c986 */ /* 0x0001e2000c101124 */
[----:B------:R-:W-:Y:S05]  /*3c70*/  @P3 BRA `(.L_x_108) ;  /* 0x00000000000c3947 */ /* 0x000fea0003800000 */
[----:B------:R-:W0:Y:S02]  /*3c80*/  LDG.E.U8 R64, desc[UR36][R10.64+0x48] ;  /* 0x000048240a407981 */ /* 0x000e24000c1e1100 */
[----:B012-4-:R-:W-:-:S05]  /*3c90*/  PRMT R4, R64, 0x8880, RZ ;  /* 0x0000888040047816 */ /* 0x017fca00000000ff */
[----:B------:R-:W-:-:S07]  /*3ca0*/  IMAD R13, R4, R23, RZ ;  /* 0x00000017040d7224 */ /* 0x000fce00078e02ff */
.L_x_108:
[----:B------:R-:W-:Y:S05]  /*3cb0*/  BSYNC B1 ;  /* 0x0000000000017941 */ /* 0x000fea0003800000 */
.L_x_107:
[----:B012-4-:R-:W-:Y:S01]  /*3cc0*/  @!P3 IMAD R5, R30, R22, R13 ;  /* 0x000000161e05b224 */ /* 0x017fe200078e020d */
[----:B------:R-:W-:Y:S01]  /*3cd0*/  ISETP.LT.OR P2, PT, R3, 0x9, !P2 ;  /* 0x000000090300780c */ /* 0x000fe20005741670 */
[----:B------:R-:W-:Y:S03]  /*3ce0*/  BSSY B1, `(.L_x_109) ;  /* 0x0000006000017945 */ /* 0x000fe60003800000 */
[----:B------:R0:W-:Y:S09]  /*3cf0*/  @!P3 STG.E.U8 desc[UR36][R6.64+0x48], R5 ;  /* 0x000048050600b986 */ /* 0x0001f2000c101124 */
[----:B------:R-:W-:Y:S05]  /*3d00*/  @P2 BRA `(.L_x_110) ;  /* 0x00000000000c2947 */ /* 0x000fea0003800000 */
[----:B------:R-:W2:Y:S02]  /*3d10*/  LDG.E.U8 R64, desc[UR36][R10.64+0x49] ;  /* 0x000049240a407981 */ /* 0x000ea4000c1e1100 */
[----:B--2---:R-:W-:-:S05]  /*3d20*/  PRMT R4, R64, 0x8880, RZ ;  /* 0x0000888040047816 */ /* 0x004fca00000000ff */
[----:B------:R-:W-:-:S07]  /*3d30*/  IMAD R13, R4, R23, RZ ;  /* 0x00000017040d7224 */ /* 0x000fce00078e02ff */
.L_x_110:
[----:B------:R-:W-:Y:S05]  /*3d40*/  BSYNC B1 ;  /* 0x0000000000017941 */ /* 0x000fea0003800000 */
.L_x_109:
[----:B------:R-:W-:Y:S01]  /*3d50*/  IMAD R13, R31, R22, R13 ;  /* 0x000000161f0d7224 */ /* 0x000fe200078e020d */
[----:B------:R-:W-:Y:S06]  /*3d60*/  @P2 BRA `(.L_x_111) ;  /* 0x0000000800382947 */ /* 0x000fec0003800000 */
[----:B------:R1:W-:Y:S01]  /*3d70*/  STG.E.U8 desc[UR36][R6.64+0x49], R13 ;  /* 0x0000490d06007986 */ /* 0x0003e2000c101124 */
[----:B------:R-:W-:Y:S05]  /*3d80*/  BRA `(.L_x_111) ;  /* 0x0000000800307947 */ /* 0x000fea0003800000 */
.L_x_30:
[C---:B------:R-:W-:Y:S02]  /*3d90*/  ISETP.GE.AND P1, PT, R12.reuse, 0x1, PT ;  /* 0x000000010c00780c */ /* 0x040fe40003f26270 */
[----:B------:R-:W-:Y:S02]  /*3da0*/  ISETP.GE.AND P2, PT, R12, 0x2, PT ;  /* 0x000000020c00780c */ /* 0x000fe40003f46270 */
[C---:B------:R-:W-:Y:S02]  /*3db0*/  ISETP.LT.OR P4, PT, R3.reuse, 0x1, !P1 ;  /* 0x000000010300780c */ /* 0x040fe40004f81670 */
[C---:B------:R-:W-:Y:S02]  /*3dc0*/  ISETP.LT.OR P5, PT, R3.reuse, 0x1, !P2 ;  /* 0x000000010300780c */ /* 0x040fe400057a1670 */
[C---:B------:R-:W-:Y:S02]  /*3dd0*/  ISETP.LT.OR P1, PT, R3.reuse, 0x9, !P1 ;  /* 0x000000090300780c */ /* 0x040fe40004f21670 */
[----:B------:R-:W-:-:S02]  /*3de0*/  ISETP.LT.OR P2, PT, R3, 0x9, !P2 ;  /* 0x000000090300780c */ /* 0x000fc40005741670 */
[C---:B------:R-:W-:Y:S02]  /*3df0*/  ISETP.GE.AND P3, PT, R12.reuse, 0x9, PT ;  /* 0x000000090c00780c */ /* 0x040fe40003f66270 */
[----:B------:R-:W-:-:S03]  /*3e00*/  ISETP.GE.AND P0, PT, R12, 0xa, PT ;  /* 0x0000000a0c00780c */ /* 0x000fc60003f06270 */
[-C--:B------:R-:W-:Y:S02]  /*3e10*/  @!P4 IMAD R9, R56, R22.reuse, RZ ;  /* 0x000000163809c224 */ /* 0x080fe400078e02ff */
[-C--:B------:R-:W-:Y:S02]  /*3e20*/  @!P5 IMAD R57, R57, R22.reuse, RZ ;  /* 0x000000163939d224 */ /* 0x080fe400078e02ff */
[-C--:B------:R-:W-:Y:S01]  /*3e30*/  @!P1 IMAD R11, R58, R22.reuse, RZ ;  /* 0x000000163a0b9224 */ /* 0x080fe200078e02ff */
[----:B------:R0:W-:Y:S01]  /*3e40*/  @!P4 STG.E.U8 desc[UR36][R4.64], R9 ;  /* 0x000000090400c986 */ /* 0x0001e2000c101124 */
[----:B------:R-:W-:Y:S01]  /*3e50*/  ISETP.LT.OR P4, PT, R3, 0x1, !P3 ;  /* 0x000000010300780c */ /* 0x000fe20005f81670 */
[----:B------:R-:W-:Y:S02]  /*3e60*/  @!P2 IMAD R59, R59, R22, RZ ;  /* 0x000000163b3ba224 */ /* 0x000fe400078e02ff */
[----:B------:R-:W-:Y:S01]  /*3e70*/  @!P5 STG.E.U8 desc[UR36][R4.64+0x1], R57 ;  /* 0x000001390400d986 */ /* 0x000fe2000c101124 */
[----:B------:R-:W-:-:S02]  /*3e80*/  ISETP.LT.OR P5, PT, R3, 0x1, !P0 ;  /* 0x000000010300780c */ /* 0x000fc400047a1670 */
[C---:B------:R-:W-:Y:S01]  /*3e90*/  ISETP.LT.OR P0, PT, R3.reuse, 0x9, !P0 ;  /* 0x000000090300780c */ /* 0x040fe20004701670 */
[----:B------:R1:W-:Y:S01]  /*3ea0*/  @!P1 STG.E.U8 desc[UR36][R6.64], R11 ;  /* 0x0000000b06009986 */ /* 0x0003e2000c101124 */
[----:B------:R-:W-:Y:S02]  /*3eb0*/  ISETP.LT.OR P1, PT, R3, 0x9, !P3 ;  /* 0x000000090300780c */ /* 0x000fe40005f21670 */
[C---:B------:R-:W-:Y:S01]  /*3ec0*/  ISETP.GE.AND P3, PT, R12.reuse, 0x11, PT ;  /* 0x000000110c00780c */ /* 0x040fe20003f66270 */
[----:B------:R-:W-:Y:S01]  /*3ed0*/  @!P2 STG.E.U8 desc[UR36][R6.64+0x1], R59 ;  /* 0x0000013b0600a986 */ /* 0x000fe2000c101124 */
[----:B------:R-:W-:Y:S01]  /*3ee0*/  ISETP.GE.AND P2, PT, R12, 0x12, PT ;  /* 0x000000120c00780c */ /* 0x000fe20003f46270 */
[----:B------:R-:W-:-:S04]  /*3ef0*/  @!P4 IMAD R13, R60, R22, RZ ;  /* 0x000000163c0dc224 */ /* 0x000fc800078e02ff */
[-C--:B------:R-:W-:Y:S01]  /*3f00*/  @!P5 IMAD R61, R61, R22.reuse, RZ ;  /* 0x000000163d3dd224 */ /* 0x080fe200078e02ff */
[----:B------:R-:W-:Y:S01]  /*3f10*/  @!P4 STG.E.U8 desc[UR36][R4.64+0x8], R13 ;  /* 0x0000080d0400c986 */ /* 0x000fe2000c101124 */
[----:B------:R-:W-:Y:S01]  /*3f20*/  ISETP.LT.OR P4, PT, R3, 0x1, !P3 ;  /* 0x000000010300780c */ /* 0x000fe20005f81670 */
[-C--:B------:R-:W-:Y:S02]  /*3f30*/  @!P0 IMAD R63, R63, R22.reuse, RZ ;  /* 0x000000163f3f8224 */ /* 0x080fe400078e02ff */
[----:B------:R-:W-:Y:S01]  /*3f40*/  @!P5 STG.E.U8 desc[UR36][R4.64+0x9], R61 ;  /* 0x0000093d0400d986 */ /* 0x000fe2000c101124 */
[C---:B------:R-:W-:Y:S01]  /*3f50*/  ISETP.LT.OR P5, PT, R3.reuse, 0x1, !P2 ;  /* 0x000000010300780c */ /* 0x040fe200057a1670 */
[----:B0-----:R-:W-:Y:S01]  /*3f60*/  @!P1 IMAD R9, R62, R22, RZ ;  /* 0x000000163e099224 */ /* 0x001fe200078e02ff */
[----:B------:R-:W-:Y:S01]  /*3f70*/  ISETP.LT.OR P2, PT, R3, 0x9, !P2 ;  /* 0x000000090300780c */ /* 0x000fe20005741670 */
[----:B------:R-:W-:Y:S01]  /*3f80*/  @!P0 STG.E.U8 desc[UR36][R6.64+0x9], R63 ;  /* 0x0000093f06008986 */ /* 0x000fe2000c101124 */
[----:B------:R-:W-:-:S03]  /*3f90*/  ISETP.GE.AND P0, PT, R12, 0x1a, PT ;  /* 0x0000001a0c00780c */ /* 0x000fc60003f06270 */
[----:B------:R0:W-:Y:S01]  /*3fa0*/  @!P1 STG.E.U8 desc[UR36][R6.64+0x8], R9 ;  /* 0x0000080906009986 */ /* 0x0001e2000c101124 */
[----:B------:R-:W-:Y:S01]  /*3fb0*/  ISETP.LT.OR P1, PT, R3, 0x9, !P3 ;  /* 0x000000090300780c */ /* 0x000fe20005f21670 */
[----:B-1----:R-:W-:Y:S01]  /*3fc0*/  @!P4 IMAD R11, R48, R22, RZ ;  /* 0x00000016300bc224 */ /* 0x002fe200078e02ff */
[----:B------:R-:W-:-:S03]  /*3fd0*/  ISETP.GE.AND P3, PT, R12, 0x19, PT ;  /* 0x000000190c00780c */ /* 0x000fc60003f66270 */
[-C--:B------:R-:W-:Y:S01]  /*3fe0*/  @!P5 IMAD R49, R49, R22.reuse, RZ ;  /* 0x000000163131d224 */ /* 0x080fe200078e02ff */
[----:B------:R-:W-:Y:S01]  /*3ff0*/  @!P4 STG.E.U8 desc[UR36][R4.64+0x10], R11 ;  /* 0x0000100b0400c986 */ /* 0x000fe2000c101124 */
[----:B------:R-:W-:Y:S01]  /*4000*/  ISETP.LT.OR P4, PT, R3, 0x1, !P3 ;  /* 0x000000010300780c */ /* 0x000fe20005f81670 */
[-C--:B------:R-:W-:Y:S02]  /*4010*/  @!P2 IMAD R51, R51, R22.reuse, RZ ;  /* 0x000000163333a224 */ /* 0x080fe400078e02ff */
[----:B------:R-:W-:Y:S01]  /*4020*/  @!P5 STG.E.U8 desc[UR36][R4.64+0x11], R49 ;  /* 0x000011310400d986 */ /* 0x000fe2000c101124 */
[C---:B------:R-:W-:Y:S02]  /*4030*/  ISETP.LT.OR P5, PT, R3.reuse, 0x1, !P0 ;  /* 0x000000010300780c */ /* 0x040fe400047a1670 */
[----:B0-----:R-:W-:Y:S01]  /*4040*/  @!P1 IMAD R9, R50, R22, RZ ;  /* 0x0000001632099224 */ /* 0x001fe200078e02ff */
[----:B------:R-:W-:Y:S01]  /*4050*/  @!P2 STG.E.U8 desc[UR36][R6.64+0x11], R51 ;  /* 0x000011330600a986 */ /* 0x000fe2000c101124 */
[----:B------:R-:W-:-:S02]  /*4060*/  ISETP.LT.OR P0, PT, R3, 0x9, !P0 ;  /* 0x000000090300780c */ /* 0x000fc40004701670 */
[----:B------:R-:W-:Y:S01]  /*4070*/  ISETP.GE.AND P2, PT, R12, 0x22, PT ;  /* 0x000000220c00780c */ /* 0x000fe20003f46270 */
[----:B------:R0:W-:Y:S01]  /*4080*/  @!P1 STG.E.U8 desc[UR36][R6.64+0x10], R9 ;  /* 0x0000100906009986 */ /* 0x0001e2000c101124 */
[----:B------:R-:W-:Y:S01]  /*4090*/  ISETP.LT.OR P1, PT, R3, 0x9, !P3 ;  /* 0x000000090300780c */ /* 0x000fe20005f21670 */
[----:B------:R-:W-:Y:S01]  /*40a0*/  @!P4 IMAD R13, R52, R22, RZ ;  /* 0x00000016340dc224 */ /* 0x000fe200078e02ff */
[----:B------:R-:W-:-:S03]  /*40b0*/  ISETP.GE.AND P3, PT, R12, 0x21, PT ;  /* 0x000000210c00780c */ /* 0x000fc60003f66270 */
[-C--:B------:R-:W-:Y:S01]  /*40c0*/  @!P5 IMAD R53, R53, R22.reuse, RZ ;  /* 0x000000163535d224 */ /* 0x080fe200078e02ff */
[----:B------:R-:W-:Y:S01]  /*40d0*/  @!P4 STG.E.U8 desc[UR36][R4.64+0x18], R13 ;  /* 0x0000180d0400c986 */ /* 0x000fe2000c101124 */
[----:B------:R-:W-:Y:S02]  /*40e0*/  ISETP.LT.OR P4, PT, R3, 0x1, !P3 ;  /* 0x000000010300780c */ /* 0x000fe40005f81670 */
[-C--:B------:R-:W-:Y:S01]  /*40f0*/  @!P0 IMAD R55, R55, R22.reuse, RZ ;  /* 0x0000001637378224 */ /* 0x080fe200078e02ff */
[----:B------:R-:W-:Y:S01]  /*4100*/  @!P5 STG.E.U8 desc[UR36][R4.64+0x19], R53 ;  /* 0x000019350400d986 */ /* 0x000fe2000c101124 */
[C---:B------:R-:W-:Y:S02]  /*4110*/  ISETP.LT.OR P5, PT, R3.reuse, 0x1, !P2 ;  /* 0x000000010300780c */ /* 0x040fe400057a1670 */
[----:B0-----:R-:W-:Y:S01]  /*4120*/  @!P1 IMAD R9, R54, R22, RZ ;  /* 0x0000001636099224 */ /* 0x001fe200078e02ff */
[----:B------:R-:W-:Y:S01]  /*4130*/  ISETP.LT.OR P2, PT, R3, 0x9, !P2 ;  /* 0x000000090300780c */ /* 0x000fe20005741670 */
[----:B------:R-:W-:Y:S01]  /*4140*/  @!P0 STG.E.U8 desc[UR36][R6.64+0x19], R55 ;  /* 0x0000193706008986 */ /* 0x000fe2000c101124 */
[----:B------:R-:W-:-:S03]  /*4150*/  ISETP.GE.AND P0, PT, R12, 0x2a, PT ;  /* 0x0000002a0c00780c */ /* 0x000fc60003f06270 */
[----:B------:R0:W-:Y:S01]  /*4160*/  @!P1 STG.E.U8 desc[UR36][R6.64+0x18], R9 ;  /* 0x0000180906009986 */ /* 0x0001e2000c101124 */
[-C--:B------:R-:W-:Y:S01]  /*4170*/  @!P4 IMAD R11, R40, R22.reuse, RZ ;  /* 0x00000016280bc224 */ /* 0x080fe200078e02ff */
[----:B------:R-:W-:Y:S02]  /*4180*/  ISETP.LT.OR P1, PT, R3, 0x9, !P3 ;  /* 0x000000090300780c */ /* 0x000fe40005f21670 */
[----:B------:R-:W-:Y:S01]  /*4190*/  ISETP.GE.AND P3, PT, R12, 0x29, PT ;  /* 0x000000290c00780c */ /* 0x000fe20003f66270 */
[-C--:B------:R-:W-:Y:S01]  /*41a0*/  @!P5 IMAD R41, R41, R22.reuse, RZ ;  /* 0x000000162929d224 */ /* 0x080fe200078e02ff */
[----:B------:R-:W-:Y:S02]  /*41b0*/  @!P4 STG.E.U8 desc[UR36][R4.64+0x20], R11 ;  /* 0x0000200b0400c986 */ /* 0x000fe4000c101124 */
[----:B------:R-:W-:Y:S01]  /*41c0*/  ISETP.LT.OR P4, PT, R3, 0x1, !P3 ;  /* 0x000000010300780c */ /* 0x000fe20005f81670 */
[----:B------:R-:W-:Y:S01]  /*41d0*/  @!P2 IMAD R43, R43, R22, RZ ;  /* 0x000000162b2ba224 */ /* 0x000fe200078e02ff */
[----:B------:R-:W-:Y:S01]  /*41e0*/  @!P5 STG.E.U8 desc[UR36][R4.64+0x21], R41 ;  /* 0x000021290400d986 */ /* 0x000fe2000c101124 */
[----:B------:R-:W-:-:S02]  /*41f0*/  ISETP.LT.OR P5, PT, R3, 0x1, !P0 ;  /* 0x000000010300780c */ /* 0x000fc400047a1670 */
[C---:B------:R-:W-:Y:S01]  /*4200*/  ISETP.LT.OR P3, PT, R3.reuse, 0x9, !P3 ;  /* 0x000000090300780c */ /* 0x040fe20005f61670 */
[----:B------:R-:W-:Y:S01]  /*4210*/  @!P2 STG.E.U8 desc[UR36][R6.64+0x21], R43 ;  /* 0x0000212b0600a986 */ /* 0x000fe2000c101124 */
[-C--:B0-----:R-:W-:Y:S01]  /*4220*/  @!P1 IMAD R9, R42, R22.reuse, RZ ;  /* 0x000000162a099224 */ /* 0x081fe200078e02ff */
[----:B------:R-:W-:Y:S02]  /*4230*/  ISETP.LT.OR P2, PT, R3, 0x9, !P0 ;  /* 0x000000090300780c */ /* 0x000fe40004741670 */
[----:B------:R-:W-:Y:S02]  /*4240*/  ISETP.GE.AND P0, PT, R12, 0x32, PT ;  /* 0x000000320c00780c */ /* 0x000fe40003f06270 */
[----:B------:R0:W-:Y:S01]  /*4250*/  @!P1 STG.E.U8 desc[UR36][R6.64+0x20], R9 ;  /* 0x0000200906009986 */ /* 0x0001e2000c101124 */
[-C--:B------:R-:W-:Y:S01]  /*4260*/  @!P4 IMAD R13, R44, R22.reuse, RZ ;  /* 0x000000162c0dc224 */ /* 0x080fe200078e02ff */
[----:B------:R-:W-:Y:S02]  /*4270*/  ISETP.GE.AND P1, PT, R12, 0x31, PT ;  /* 0x000000310c00780c */ /* 0x000fe40003f26270 */
[----:B------:R-:W-:-:S02]  /*4280*/  @!P5 IMAD R45, R45, R22, RZ ;  /* 0x000000162d2dd224 */ /* 0x000fc400078e02ff */
[----:B------:R-:W-:Y:S01]  /*4290*/  @!P4 STG.E.U8 desc[UR36][R4.64+0x28], R13 ;  /* 0x0000280d0400c986 */ /* 0x000fe2000c101124 */
[----:B------:R-:W-:Y:S02]  /*42a0*/  ISETP.LT.OR P4, PT, R3, 0x1, !P1 ;  /* 0x000000010300780c */ /* 0x000fe40004f81670 */
[-C--:B------:R-:W-:Y:S01]  /*42b0*/  @!P2 IMAD R47, R47, R22.reuse, RZ ;  /* 0x000000162f2fa224 */ /* 0x080fe200078e02ff */
[----:B------:R-:W-:Y:S01]  /*42c0*/  @!P5 STG.E.U8 desc[UR36][R4.64+0x29], R45 ;  /* 0x0000292d0400d986 */ /* 0x000fe2000c101124 */
[C---:B------:R-:W-:Y:S01]  /*42d0*/  ISETP.LT.OR P5, PT, R3.reuse, 0x1, !P0 ;  /* 0x000000010300780c */ /* 0x040fe200047a1670 */
[-C--:B0-----:R-:W-:Y:S01]  /*42e0*/  @!P3 IMAD R9, R46, R22.reuse, RZ ;  /* 0x000000162e09b224 */ /* 0x081fe200078e02ff */
[C---:B------:R-:W-:Y:S01]  /*42f0*/  ISETP.LT.OR P1, PT, R3.reuse, 0x9, !P1 ;  /* 0x000000090300780c */ /* 0x040fe20004f21670 */
[----:B------:R-:W-:Y:S01]  /*4300*/  @!P2 STG.E.U8 desc[UR36][R6.64+0x29], R47 ;  /* 0x0000292f0600a986 */ /* 0x000fe2000c101124 */
[----:B------:R-:W-:Y:S02]  /*4310*/  ISETP.LT.OR P0, PT, R3, 0x9, !P0 ;  /* 0x000000090300780c */ /* 0x000fe40004701670 */
[C---:B------:R-:W-:Y:S01]  /*4320*/  ISETP.GE.AND P2, PT, R12.reuse, 0x3a, PT ;  /* 0x0000003a0c00780c */ /* 0x040fe20003f46270 */
[----:B------:R0:W-:Y:S01]  /*4330*/  @!P3 STG.E.U8 desc[UR36][R6.64+0x28], R9 ;  /* 0x000028090600b986 */ /* 0x0001e2000c101124 */
[----:B------:R-:W-:Y:S01]  /*4340*/  ISETP.GE.AND P3, PT, R12, 0x39, PT ;  /* 0x000000390c00780c */ /* 0x000fe20003f66270 */
[----:B------:R-:W-:-:S04]  /*4350*/  @!P4 IMAD R11, R32, R22, RZ ;  /* 0x00000016200bc224 */ /* 0x000fc800078e02ff */
[-C--:B------:R-:W-:Y:S01]  /*4360*/  @!P5 IMAD R33, R33, R22.reuse, RZ ;  /* 0x000000162121d224 */ /* 0x080fe200078e02ff */
[----:B------:R-:W-:Y:S01]  /*4370*/  @!P4 STG.E.U8 desc[UR36][R4.64+0x30], R11 ;  /* 0x0000300b0400c986 */ /* 0x000fe2000c101124 */
[----:B------:R-:W-:Y:S02]  /*4380*/  ISETP.LT.OR P4, PT, R3, 0x1, !P3 ;  /* 0x000000010300780c */ /* 0x000fe40005f81670 */
[-C--:B------:R-:W-:Y:S01]  /*4390*/  @!P0 IMAD R35, R35, R22.reuse, RZ ;  /* 0x0000001623238224 */ /* 0x080fe200078e02ff */
[----:B------:R-:W-:Y:S01]  /*43a0*/  @!P5 STG.E.U8 desc[UR36][R4.64+0x31], R33 ;  /* 0x000031210400d986 */ /* 0x000fe2000c101124 */
[C---:B------:R-:W-:Y:S01]  /*43b0*/  ISETP.LT.OR P5, PT, R3.reuse, 0x1, !P2 ;  /* 0x000000010300780c */ /* 0x040fe200057a1670 */
[----:B0-----:R-:W-:Y:S01]  /*43c0*/  @!P1 IMAD R9, R34, R22, RZ ;  /* 0x0000001622099224 */ /* 0x001fe200078e02ff */
[----:B------:R-:W-:Y:S01]  /*43d0*/  ISETP.LT.OR P3, PT, R3, 0x9, !P3 ;  /* 0x000000090300780c */ /* 0x000fe20005f61670 */
[----:B------:R-:W-:Y:S01]  /*43e0*/  @!P0 STG.E.U8 desc[UR36][R6.64+0x31], R35 ;  /* 0x0000312306008986 */ /* 0x000fe2000c101124 */
[----:B------:R-:W-:-:S02]  /*43f0*/  ISETP.GE.AND P0, PT, R12, 0x42, PT ;  /* 0x000000420c00780c */ /* 0x000fc40003f06270 */
[----:B------:R-:W-:Y:S01]  /*4400*/  ISETP.LT.OR P2, PT, R3, 0x9, !P2 ;  /* 0x000000090300780c */ /* 0x000fe20005741670 */
[----:B------:R0:W-:Y:S01]  /*4410*/  @!P1 STG.E.U8 desc[UR36][R6.64+0x30], R9 ;  /* 0x0000300906009986 */ /* 0x0001e2000c101124 */
[----:B------:R-:W-:Y:S01]  /*4420*/  ISETP.GE.AND P1, PT, R12, 0x41, PT ;  /* 0x000000410c00780c */ /* 0x000fe20003f26270 */
[----:B------:R-:W-:-:S04]  /*4430*/  @!P4 IMAD R13, R36, R22, RZ ;  /* 0x00000016240dc224 */ /* 0x000fc800078e02ff */
[-C--:B------:R-:W-:Y:S01]  /*4440*/  @!P5 IMAD R37, R37, R22.reuse, RZ ;  /* 0x000000162525d224 */ /* 0x080fe200078e02ff */
[----:B------:R-:W-:Y:S01]  /*4450*/  @!P4 STG.E.U8 desc[UR36][R4.64+0x38], R13 ;  /* 0x0000380d0400c986 */ /* 0x000fe2000c101124 */
[C---:B------:R-:W-:Y:S02]  /*4460*/  ISETP.LT.OR P4, PT, R3.reuse, 0x1, !P1 ;  /* 0x000000010300780c */ /* 0x040fe40004f81670 */
[C---:B------:R-:W-:Y:S01]  /*4470*/  ISETP.LT.OR P1, PT, R3.reuse, 0x9, !P1 ;  /* 0x000000090300780c */ /* 0x040fe20004f21670 */
[----:B------:R-:W-:Y:S01]  /*4480*/  @!P5 STG.E.U8 desc[UR36][R4.64+0x39], R37 ;  /* 0x000039250400d986 */ /* 0x000fe2000c101124 */
[C---:B------:R-:W-:Y:S01]  /*4490*/  ISETP.LT.OR P5, PT, R3.reuse, 0x1, !P0 ;  /* 0x000000010300780c */ /* 0x040fe200047a1670 */
[-C--:B0-----:R-:W-:Y:S01]  /*44a0*/  @!P3 IMAD R9, R38, R22.reuse, RZ ;  /* 0x000000162609b224 */ /* 0x081fe200078e02ff */
[----:B------:R-:W-:Y:S01]  /*44b0*/  ISETP.LT.OR P0, PT, R3, 0x9, !P0 ;  /* 0x000000090300780c */ /* 0x000fe20004701670 */
[----:B------:R-:W-:-:S03]  /*44c0*/  @!P2 IMAD R39, R39, R22, RZ ;  /* 0x000000162727a224 */ /* 0x000fc600078e02ff */
[----:B------:R0:W-:Y:S01]  /*44d0*/  @!P3 STG.E.U8 desc[UR36][R6.64+0x38], R9 ;  /* 0x000038090600b986 */ /* 0x0001e2000c101124 */
[----:B------:R-:W-:Y:S02]  /*44e0*/  ISETP.GE.AND P3, PT, R12, 0x4a, PT ;  /* 0x0000004a0c00780c */ /* 0x000fe40003f66270 */
[-C--:B------:R-:W-:Y:S01]  /*44f0*/  @!P4 IMAD R11, R24, R22.reuse, RZ ;  /* 0x00000016180bc224 */ /* 0x080fe200078e02ff */
[----:B------:R-:W-:Y:S01]  /*4500*/  @!P2 STG.E.U8 desc[UR36][R6.64+0x39], R39 ;  /* 0x000039270600a986 */ /* 0x000fe2000c101124 */
[----:B------:R-:W-:Y:S02]  /*4510*/  ISETP.GE.AND P2, PT, R12, 0x49, PT ;  /* 0x000000490c00780c */ /* 0x000fe40003f46270 */
[-C--:B------:R-:W-:Y:S01]  /*4520*/  @!P5 IMAD R25, R25, R22.reuse, RZ ;  /* 0x000000161919d224 */ /* 0x080fe200078e02ff */
[----:B------:R1:W-:Y:S01]  /*4530*/  @!P4 STG.E.U8 desc[UR36][R4.64+0x40], R11 ;  /* 0x0000400b0400c986 */ /* 0x0003e2000c101124 */
[----:B------:R-:W-:Y:S01]  /*4540*/  ISETP.LT.OR P4, PT, R3, 0x1, !P2 ;  /* 0x000000010300780c */ /* 0x000fe20005781670 */
[----:B------:R-:W-:Y:S01]  /*4550*/  @!P0 IMAD R27, R27, R22, RZ ;  /* 0x000000161b1b8224 */ /* 0x000fe200078e02ff */
[C---:B------:R-:W-:Y:S01]  /*4560*/  ISETP.LT.OR P2, PT, R3.reuse, 0x9, !P2 ;  /* 0x000000090300780c */ /* 0x040fe20005741670 */
[----:B------:R2:W-:Y:S01]  /*4570*/  @!P5 STG.E.U8 desc[UR36][R4.64+0x41], R25 ;  /* 0x000041190400d986 */ /* 0x0005e2000c101124 */
[----:B------:R-:W-:-:S02]  /*4580*/  ISETP.LT.OR P5, PT, R3, 0x1, !P3 ;  /* 0x000000010300780c */ /* 0x000fc40005fa1670 */
[----:B------:R-:W-:Y:S01]  /*4590*/  ISETP.LT.OR P3, PT, R3, 0x9, !P3 ;  /* 0x000000090300780c */ /* 0x000fe20005f61670 */
[-C--:B------:R-:W-:Y:S01]  /*45a0*/  @!P1 IMAD R3, R26, R22.reuse, RZ ;  /* 0x000000161a039224 */ /* 0x080fe200078e02ff */
[----:B------:R2:W-:Y:S04]  /*45b0*/  @!P0 STG.E.U8 desc[UR36][R6.64+0x41], R27 ;  /* 0x0000411b06008986 */ /* 0x0005e8000c101124 */
[----:B------:R2:W-:Y:S01]  /*45c0*/  @!P1 STG.E.U8 desc[UR36][R6.64+0x40], R3 ;  /* 0x0000400306009986 */ /* 0x0005e2000c101124 */
[-C--:B0-----:R-:W-:Y:S02]  /*45d0*/  @!P4 IMAD R9, R28, R22.reuse, RZ ;  /* 0x000000161c09c224 */ /* 0x081fe400078e02ff */
[-C--:B-1----:R-:W-:Y:S02]  /*45e0*/  @!P2 IMAD R11, R30, R22.reuse, RZ ;  /* 0x000000161e0ba224 */ /* 0x082fe400078e02ff */
[-C--:B------:R-:W-:Y:S01]  /*45f0*/  @!P5 IMAD R29, R29, R22.reuse, RZ ;  /* 0x000000161d1dd224 */ /* 0x080fe200078e02ff */
[----:B------:R2:W-:Y:S01]  /*4600*/  @!P4 STG.E.U8 desc[UR36][R4.64+0x48], R9 ;  /* 0x000048090400c986 */ /* 0x0005e2000c101124 */
[----:B------:R-:W-:-:S03]  /*4610*/  @!P3 IMAD R31, R31, R22, RZ ;  /* 0x000000161f1fb224 */ /* 0x000fc600078e02ff */
[----:B------:R2:W-:Y:S04]  /*4620*/  @!P5 STG.E.U8 desc[UR36][R4.64+0x49], R29 ;  /* 0x0000491d0400d986 */ /* 0x0005e8000c101124 */
[----:B------:R2:W-:Y:S04]  /*4630*/  @!P2 STG.E.U8 desc[UR36][R6.64+0x48], R11 ;  /* 0x0000480b0600a986 */ /* 0x0005e8000c101124 */
[----:B------:R2:W-:Y:S02]  /*4640*/  @!P3 STG.E.U8 desc[UR36][R6.64+0x49], R31 ;  /* 0x0000491f0600b986 */ /* 0x0005e4000c101124 */
.L_x_111:
[----:B------:R-:W-:Y:S05]  /*4650*/  BSYNC B0 ;  /* 0x0000000000007941 */ /* 0x000fea0003800000 */
.L_x_29:
[----:B------:R-:W-:Y:S01]  /*4660*/  ULDC UR4, c[0x0][0xc] ;  /* 0x0000030000047ab9 */ /* 0x000fe20000000800 */
[----:B------:R-:W-:Y:S01]  /*4670*/  ULDC UR5, c[0x0][0x10] ;  /* 0x0000040000057ab9 */ /* 0x000fe20000000800 */
[----:B--2---:R-:W2:Y:S01]  /*4680*/  LDC R3, c[0x0][0x14] ;  /* 0x00000500ff037b82 */ /* 0x004ea20000000800 */
[----:B------:R-:W-:Y:S01]  /*4690*/  UIMAD.WIDE.U32 UR4, UR4, UR5, URZ ;  /* 0x00000005040472a5 */ /* 0x000fe2000f8e003f */
[----:B------:R-:W-:Y:S02]  /*46a0*/  IMAD.MOV.U32 R66, RZ, RZ, -0x1 ;  /* 0xffffffffff427424 */ /* 0x000fe400078e00ff */
[----:B------:R-:W-:-:S03]  /*46b0*/  IMAD.MOV.U32 R67, RZ, RZ, -0x1 ;  /* 0xffffffffff437424 */ /* 0x000fc600078e00ff */
[----:B--2---:R-:W-:-:S04]  /*46c0*/  IMAD.WIDE.U32 R16, R3, UR4, R16 ;  /* 0x0000000403107c25 */ /* 0x004fc8000f8e0010 */
[----:B------:R-:W-:Y:S01]  /*46d0*/  IMAD R3, R3, UR5, RZ ;  /* 0x0000000503037c24 */ /* 0x000fe2000f8e02ff */
[----:B------:R-:W-:Y:S02]  /*46e0*/  ULDC.64 UR4, c[0x0][0x650] ;  /* 0x0001940000047ab9 */ /* 0x000fe40000000a00 */
[----:B------:R-:W-:Y:S01]  /*46f0*/  ISETP.GE.U32.AND P0, PT, R16, UR4, PT ;  /* 0x0000000410007c0c */ /* 0x000fe2000bf06070 */
[--C-:B------:R-:W-:Y:S01]  /*4700*/  IMAD.IADD R17, R17, 0x1, R3.reuse ;  /* 0x0000000111117824 */ /* 0x100fe200078e0203 */
[----:B------:R-:W-:-:S04]  /*4710*/  PRMT R3, RZ, 0x7610, R3 ;  /* 0x00007610ff037816 */ /* 0x000fc80000000003 */
[----:B------:R-:W-:-:S13]  /*4720*/  ISETP.GE.U32.AND.EX P0, PT, R17, UR5, PT, P0 ;  /* 0x0000000511007c0c */ /* 0x000fda000bf06100 */
[----:B------:R-:W-:Y:S05]  /*4730*/  @P0 BRA `(.L_x_112) ;  /* 0x0000000400640947 */ /* 0x000fea0003800000 */
[----:B------:R-:W2:Y:S01]  /*4740*/  S2R R12, SR_CTAID.X ;  /* 0x00000000000c7919 */ /* 0x000ea20000002500 */
[----:B------:R-:W4:Y:S01]  /*4750*/  LDC.64 R10, c[0x0][0x628] ;  /* 0x00018a00ff0a7b82 */ /* 0x000f220000000a00 */
[----:B------:R-:W-:Y:S01]  /*4760*/  ULDC UR4, c[0x0][0x150] ;  /* 0x0000540000047ab9 */ /* 0x000fe20000000800 */
[----:B------:R-:W-:Y:S01]  /*4770*/  IMAD.MOV.U32 R8, RZ, RZ, R16 ;  /* 0x000000ffff087224 */ /* 0x000fe200078e0010 */
[----:B------:R-:W0:Y:S01]  /*4780*/  S2R R24, SR_CTAID.Y ;  /* 0x0000000000187919 */ /* 0x000e220000002600 */
[----:B------:R-:W-:-:S04]  /*4790*/  IMAD.MOV.U32 R9, RZ, RZ, R17 ;  /* 0x000000ffff097224 */ /* 0x000fc800078e0011 */
[----:B------:R-:W0:Y:S08]  /*47a0*/  LDC R21, c[0x0][0x144] ;  /* 0x00005100ff157b82 */ /* 0x000e300000000800 */
[----:B------:R-:W0:Y:S08]  /*47b0*/  LDC R0, c[0x0][0x630] ;  /* 0x00018c00ff007b82 */ /* 0x000e300000000800 */
[----:B------:R-:W0:Y:S01]  /*47c0*/  LDC.64 R14, c[0x0][0x620] ;  /* 0x00018800ff0e7b82 */ /* 0x000e220000000a00 */
[----:B----4-:R-:W-:-:S04]  /*47d0*/  ISETP.NE.U32.AND P0, PT, R10, RZ, PT ;  /* 0x000000ff0a00720c */ /* 0x010fc80003f05070 */
[----:B------:R-:W-:Y:S02]  /*47e0*/  ISETP.NE.AND.EX P0, PT, R11, RZ, PT, P0 ;  /* 0x000000ff0b00720c */ /* 0x000fe40003f05300 */
[----:B--2---:R-:W-:-:S05]  /*47f0*/  I2FP.F32.U32 R3, R12 ;  /* 0x0000000c00037245 */ /* 0x004fca0000201000 */
[----:B------:R-:W-:-:S04]  /*4800*/  FMUL R3, R3, UR4 ;  /* 0x0000000403037c20 */ /* 0x000fc80008400000 */
[----:B------:R2:W4:Y:S02]  /*4810*/  F2I.U32.TRUNC.NTZ R20, R3 ;  /* 0x0000000300147305 */ /* 0x000524000020f000 */
[----:B------:R-:W-:Y:S05]  /*4820*/  @!P0 BRA `(.L_x_113) ;  /* 0x0000000000288947 */ /* 0x000fea0003800000 */
[----:B--2---:R-:W2:Y:S02]  /*4830*/  LDC R3, c[0x0][0x634] ;  /* 0x00018d00ff037b82 */ /* 0x004ea40000000800 */
[----:B--2---:R-:W-:-:S05]  /*4840*/  IADD3 R3, P0, R16, R3, RZ ;  /* 0x0000000310037210 */ /* 0x004fca0007f1e0ff */
[----:B-1----:R-:W-:-:S04]  /*4850*/  IMAD.X R13, RZ, RZ, R17, P0 ;  /* 0x000000ffff0d7224 */ /* 0x002fc800000e0611 */
[----:B0-----:R-:W-:-:S04]  /*4860*/  IMAD.WIDE.U32 R4, R13, R10, RZ ;  /* 0x0000000a0d047225 */ /* 0x001fc800078e00ff */
[----:B---3--:R-:W-:-:S04]  /*4870*/  IMAD.WIDE.U32 R6, P0, R3, R11, R4 ;  /* 0x0000000b03067225 */ /* 0x008fc80007800004 */
[----:B------:R-:W-:-:S04]  /*4880*/  IMAD.WIDE.U32 R4, R3, R10, RZ ;  /* 0x0000000a03047225 */ /* 0x000fc800078e00ff */
[----:B------:R-:W-:Y:S01]  /*4890*/  IMAD.X R9, RZ, RZ, RZ, P0 ;  /* 0x000000ffff097224 */ /* 0x000fe200000e06ff */
[----:B------:R-:W-:Y:S01]  /*48a0*/  IADD3 RZ, P0, R5, R6, RZ ;  /* 0x0000000605ff7210 */ /* 0x000fe20007f1e0ff */
[----:B------:R-:W-:-:S04]  /*48b0*/  IMAD.MOV.U32 R8, RZ, RZ, R7 ;  /* 0x000000ffff087224 */ /* 0x000fc800078e0007 */
[----:B------:R-:W-:-:S08]  /*48c0*/  IMAD.WIDE.U32.X R8, R13, R11, R8, P0 ;  /* 0x0000000b0d087225 */ /* 0x000fd000000e0408 */
.L_x_113:
[----:B------:R-:W1:Y:S01]  /*48d0*/  LDC.64 R28, c[0x0][0x640] ;  /* 0x00019000ff1c7b82 */ /* 0x000e620000000a00 */
[-CC-:B0-----:R-:W-:Y:S01]  /*48e0*/  SHF.R.U64 R67, R8, R0.reuse, R9.reuse ;  /* 0x0000000008437219 */ /* 0x181fe20000001209 */
[----:B----4-:R-:W-:Y:S01]  /*48f0*/  IMAD.MOV R20, RZ, RZ, -R20 ;  /* 0x000000ffff147224 */ /* 0x010fe200078e0a14 */
[----:B------:R-:W-:Y:S01]  /*4900*/  SHF.R.U32.HI R0, RZ, R0, R9 ;  /* 0x00000000ff007219 */ /* 0x000fe20000011609 */
[----:B------:R-:W-:Y:S01]  /*4910*/  ULDC UR4, c[0x0][0x154] ;  /* 0x0000550000047ab9 */ /* 0x000fe20000000800 */
[----:B--2---:R-:W-:Y:S01]  /*4920*/  IADD3 R3, P0, RZ, -R67, RZ ;  /* 0x80000043ff037210 */ /* 0x004fe20007f1e0ff */
[----:B------:R-:W-:Y:S02]  /*4930*/  IMAD R21, R21, R20, R12 ;  /* 0x0000001415157224 */ /* 0x000fe400078e020c */
[----:B-1-3--:R-:W0:Y:S01]  /*4940*/  LDC R6, c[0x0][0x618] ;  /* 0x00018600ff067b82 */ /* 0x00ae220000000800 */
[----:B------:R-:W-:Y:S02]  /*4950*/  IMAD.MOV.U32 R7, RZ, RZ, 0x1 ;  /* 0x00000001ff077424 */ /* 0x000fe400078e00ff */
[----:B------:R-:W-:-:S04]  /*4960*/  IMAD.X R5, RZ, RZ, ~R0, P0 ;  /* 0x000000ffff057224 */ /* 0x000fc800000e0e00 */
[-C--:B------:R-:W-:Y:S01]  /*4970*/  IMAD R0, R5, R14.reuse, RZ ;  /* 0x0000000e05007224 */ /* 0x080fe200078e02ff */
[----:B------:R-:W1:Y:S01]  /*4980*/  LDC R8, c[0x0][0x608] ;  /* 0x00018200ff087b82 */ /* 0x000e620000000800 */
[----:B------:R-:W-:-:S04]  /*4990*/  IMAD.WIDE.U32 R4, R3, R14, R16 ;  /* 0x0000000e03047225 */ /* 0x000fc800078e0010 */
[----:B------:R-:W-:Y:S01]  /*49a0*/  IMAD R3, R3, R15, R0 ;  /* 0x0000000f03037224 */ /* 0x000fe200078e0200 */
[----:B------:R-:W-:Y:S02]  /*49b0*/  I2FP.F32.U32 R0, R24 ;  /* 0x0000001800007245 */ /* 0x000fe40000201000 */
[----:B------:R-:W2:Y:S01]  /*49c0*/  LDC R26, c[0x0][0x658] ;  /* 0x00019600ff1a7b82 */ /* 0x000ea20000000800 */
[----:B------:R-:W-:Y:S01]  /*49d0*/  IMAD.IADD R3, R5, 0x1, R3 ;  /* 0x0000000105037824 */ /* 0x000fe200078e0203 */
[----:B------:R-:W-:Y:S01]  /*49e0*/  ISETP.NE.U32.AND P0, PT, R28, RZ, PT ;  /* 0x000000ff1c00720c */ /* 0x000fe20003f05070 */
[----:B------:R-:W-:Y:S01]  /*49f0*/  FMUL R0, R0, UR4 ;  /* 0x0000000400007c20 */ /* 0x000fe20008400000 */
[----:B------:R-:W-:Y:S02]  /*4a00*/  IMAD.MOV.U32 R5, RZ, RZ, -0x1 ;  /* 0xffffffffff057424 */ /* 0x000fe400078e00ff */
[----:B------:R-:W-:Y:S01]  /*4a10*/  ISETP.NE.AND.EX P0, PT, R29, RZ, PT, P0 ;  /* 0x000000ff1d00720c */ /* 0x000fe20003f05300 */
[----:B------:R3:W4:Y:S01]  /*4a20*/  F2I.U32.TRUNC.NTZ R13, R0 ;  /* 0x00000000000d7305 */ /* 0x000722000020f000 */
[----:B------:R-:W3:Y:S01]  /*4a30*/  LDC R15, c[0x0][0x148] ;  /* 0x00005200ff0f7b82 */ /* 0x000ee20000000800 */
[----:B0-----:R-:W-:-:S02]  /*4a40*/  SHF.R.U64 R12, R4, R6, R3 ;  /* 0x00000006040c7219 */ /* 0x001fc40000001203 */
[----:B------:R-:W-:-:S05]  /*4a50*/  SHF.R.U32.HI R3, RZ, R6, R3 ;  /* 0x00000006ff037219 */ /* 0x000fca0000011603 */
[----:B------:R-:W0:Y:S01]  /*4a60*/  LDC R20, c[0x0][0x600] ;  /* 0x00018000ff147b82 */ /* 0x000e220000000800 */
[-CC-:B-1----:R-:W-:Y:S02]  /*4a70*/  SHF.R.U64 R10, R12, R8.reuse, R3.reuse ;  /* 0x000000080c0a7219 */ /* 0x182fe40000001203 */
[----:B------:R-:W-:-:S05]  /*4a80*/  SHF.R.U32.HI R3, RZ, R8, R3 ;  /* 0x00000008ff037219 */ /* 0x000fca0000011603 */
[----:B------:R-:W1:Y:S01]  /*4a90*/  LDC R27, c[0x0][0x648] ;  /* 0x00019200ff1b7b82 */ /* 0x000e620000000800 */
[-C--:B--2---:R-:W-:Y:S02]  /*4aa0*/  SHF.L.U32 R4, R5, R26.reuse, RZ ;  /* 0x0000001a05047219 */ /* 0x084fe400000006ff */
[-CC-:B------:R-:W-:Y:S02]  /*4ab0*/  SHF.R.U64 R14, R10, R26.reuse, R3.reuse ;  /* 0x0000001a0a0e7219 */ /* 0x180fe40000001203 */
[----:B------:R-:W-:Y:S02]  /*4ac0*/  SHF.R.U32.HI R5, RZ, R26, R3 ;  /* 0x0000001aff057219 */ /* 0x000fe40000011603 */
[----:B------:R-:W-:Y:S01]  /*4ad0*/  LOP3.LUT R25, RZ, R4, RZ, 0x33, !PT ;  /* 0x00000004ff197212 */ /* 0x000fe200078e33ff */
[----:B------:R-:W2:Y:S01]  /*4ae0*/  LDC R30, c[0x0][0x638] ;  /* 0x00018e00ff1e7b82 */ /* 0x000ea20000000800 */
[----:B------:R-:W-:Y:S01]  /*4af0*/  SHF.L.U32 R26, R7, R26, RZ ;  /* 0x0000001a071a7219 */ /* 0x000fe200000006ff */
[----:B------:R-:W-:-:S06]  /*4b00*/  IMAD.MOV.U32 R4, RZ, RZ, R14 ;  /* 0x000000ffff047224 */ /* 0x000fcc00078e000e */
[----:B------:R-:W0:Y:S01]  /*4b10*/  LDC R31, c[0x0][0x610] ;  /* 0x00018400ff1f7b82 */ /* 0x000e220000000800 */
[----:B----4-:R-:W-:Y:S05]  /*4b20*/  @!P0 BRA `(.L_x_114) ;  /* 0x0000000000288947 */ /* 0x010fea0003800000 */
[----:B------:R-:W4:Y:S02]  /*4b30*/  LDC R3, c[0x0][0x64c] ;  /* 0x00019300ff037b82 */ /* 0x000f240000000800 */
[----:B----4-:R-:W-:-:S05]  /*4b40*/  IADD3 R3, P0, R14, R3, RZ ;  /* 0x000000030e037210 */ /* 0x010fca0007f1e0ff */
        /* <DEDUP_REMOVED lines=8> */
.L_x_114:
[----:B------:R-:W-:Y:S01]  /*4bd0*/  ISETP.NE.AND P0, PT, R2, 0x1, PT ;  /* 0x000000010200780c */ /* 0x000fe20003f05270 */
[----:B0-----:R-:W-:Y:S01]  /*4be0*/  VIADD R7, R20, 0xffffffff ;  /* 0xffffffff14077836 */ /* 0x001fe20000000000 */
[----:B-1-3--:R-:W-:Y:S01]  /*4bf0*/  SHF.R.U64 R0, R4, R27, R5 ;  /* 0x0000001b04007219 */ /* 0x00afe20000001205 */
[----:B------:R-:W-:Y:S01]  /*4c00*/  IMAD.MOV R13, RZ, RZ, -R13 ;  /* 0x000000ffff0d7224 */ /* 0x000fe200078e0a0d */
[----:B------:R-:W-:Y:S01]  /*4c10*/  LOP3.LUT R5, R10, R25, RZ, 0xc0, !PT ;  /* 0x000000190a057212 */ /* 0x000fe200078ec0ff */
[----:B------:R-:W-:Y:S01]  /*4c20*/  IMAD.MOV.U32 R4, RZ, RZ, 0x1 ;  /* 0x00000001ff047424 */ /* 0x000fe200078e00ff */
[----:B------:R-:W-:Y:S01]  /*4c30*/  LOP3.LUT R12, R12, R7, RZ, 0xc0, !PT ;  /* 0x000000070c0c7212 */ /* 0x000fe200078ec0ff */
[----:B------:R-:W-:Y:S02]  /*4c40*/  IMAD.MOV R3, RZ, RZ, -R0 ;  /* 0x000000ffff037224 */ /* 0x000fe400078e0a00 */
[----:B------:R-:W-:Y:S02]  /*4c50*/  IMAD R0, R26, R0, R5 ;  /* 0x000000001a007224 */ /* 0x000fe400078e0205 */
[----:B--2---:R-:W-:-:S02]  /*4c60*/  IMAD R3, R3, R30, R14 ;  /* 0x0000001e03037224 */ /* 0x004fc400078e020e */
[----:B------:R-:W-:Y:S02]  /*4c70*/  @P0 IMAD R21, R15, R13, R24 ;  /* 0x0000000d0f150224 */ /* 0x000fe400078e0218 */
[----:B------:R-:W-:Y:S01]  /*4c80*/  IMAD R5, R3, R20, R12 ;  /* 0x0000001403057224 */ /* 0x000fe200078e020c */
[----:B------:R-:W-:Y:S01]  /*4c90*/  PRMT R3, R4, 0x7610, R3 ;  /* 0x0000761004037816 */ /* 0x000fe20000000003 */
[----:B------:R-:W-:-:S05]  /*4ca0*/  IMAD R0, R0, R31, R21 ;  /* 0x0000001f00007224 */ /* 0x000fca00078e0215 */
[----:B------:R-:W-:Y:S02]  /*4cb0*/  SEL R66, R5, R0, !P0 ;  /* 0x0000000005427207 */ /* 0x000fe40004000000 */
[----:B------:R-:W-:-:S07]  /*4cc0*/  SEL R0, R0, R5, !P0 ;  /* 0x0000000500007207 */ /* 0x000fce0004000000 */
.L_x_112:
[----:B------:R-:W-:Y:S01]  /*4cd0*/  LOP3.LUT P0, RZ, R3, 0xff, RZ, 0xc0, !PT ;  /* 0x000000ff03ff7812 */ /* 0x000fe2000780c0ff */
[----:B------:R-:W-:-:S12]  /*4ce0*/  IMAD.MOV.U32 R65, RZ, RZ, R0 ;  /* 0x000000ffff417224 */ /* 0x000fd800078e0000 */
[----:B------:R-:W-:Y:S05]  /*4cf0*/  @P0 BRA `(.L_x_115) ;  /* 0xffffffc000fc0947 */ /* 0x000fea000383ffff */
[----:B------:R-:W-:Y:S05]  /*4d00*/  EXIT ;  /* 0x000000000000794d */ /* 0x000fea0003800000 */
.L_x_4:
[----:B0-----:R-:W-:Y:S01]  /*4d10*/  ULDC.64 UR4, c[0x0][0x650] ;  /* 0x0001940000047ab9 */ /* 0x001fe20000000a00 */
        /* <DEDUP_REMOVED lines=25> */
.L_x_117:
[--C-:B------:R-:W-:Y:S01]  /*4eb0*/  SHF.R.U64 R12, R10, R14, R11.reuse ;  /* 0x0000000e0a0c7219 */ /* 0x100fe2000000120b */
[----:B------:R-:W0:Y:S01]  /*4ec0*/  LDC R22, c[0x0][0x618] ;  /* 0x00018600ff167b82 */ /* 0x000e220000000800 */
[----:B------:R-:W-:Y:S01]  /*4ed0*/  I2FP.F32.U32 R6, R4 ;  /* 0x0000000400067245 */ /* 0x000fe20000201000 */
[----:B------:R-:W-:Y:S01]  /*4ee0*/  ULDC UR4, c[0x0][0x150] ;  /* 0x0000540000047ab9 */ /* 0x000fe20000000800 */
[----:B------:R-:W-:Y:S02]  /*4ef0*/  SHF.R.U32.HI R5, RZ, R14, R11 ;  /* 0x0000000eff057219 */ /* 0x000fe4000001160b */
[----:B------:R-:W-:Y:S01]  /*4f00*/  IADD3 R9, P0, RZ, -R12, RZ ;  /* 0x8000000cff097210 */ /* 0x000fe20007f1e0ff */
[----:B------:R-:W-:Y:S01]  /*4f10*/  FMUL R11, R6, UR4 ;  /* 0x00000004060b7c20 */ /* 0x000fe20008400000 */
[----:B------:R-:W-:Y:S01]  /*4f20*/  ULDC UR4, c[0x0][0x154] ;  /* 0x0000550000047ab9 */ /* 0x000fe20000000800 */
[----:B------:R-:W1:Y:S02]  /*4f30*/  LDC.64 R24, c[0x0][0x640] ;  /* 0x00019000ff187b82 */ /* 0x000e640000000a00 */
[----:B------:R-:W-:-:S02]  /*4f40*/  IMAD.X R5, RZ, RZ, ~R5, P0 ;  /* 0x000000ffff057224 */ /* 0x000fc400000e0e05 */
[----:B------:R-:W2:Y:S01]  /*4f50*/  F2I.U32.TRUNC.NTZ R11, R11 ;  /* 0x0000000b000b7305 */ /* 0x000ea2000020f000 */
[----:B------:R-:W-:-:S03]  /*4f60*/  IMAD.WIDE.U32 R6, R9, R20, R16 ;  /* 0x0000001409067225 */ /* 0x000fc600078e0010 */
[----:B------:R-:W3:Y:S01]  /*4f70*/  LDC R13, c[0x0][0x144] ;  /* 0x00005100ff0d7b82 */ /* 0x000ee20000000800 */
[----:B------:R-:W-:-:S04]  /*4f80*/  IMAD R8, R5, R20, RZ ;  /* 0x0000001405087224 */ /* 0x000fc800078e02ff */
[----:B------:R-:W-:Y:S02]  /*4f90*/  IMAD R5, R9, R21, R8 ;  /* 0x0000001509057224 */ /* 0x000fe400078e0208 */
[----:B------:R-:W-:Y:S01]  /*4fa0*/  IMAD.MOV.U32 R8, RZ, RZ, -0x1 ;  /* 0xffffffffff087424 */ /* 0x000fe200078e00ff */
[----:B------:R-:W4:Y:S01]  /*4fb0*/  LDC R14, c[0x0][0x608] ;  /* 0x00018200ff0e7b82 */ /* 0x000f220000000800 */
[----:B------:R-:W-:Y:S01]  /*4fc0*/  IMAD.IADD R5, R7, 0x1, R5 ;  /* 0x0000000107057824 */ /* 0x000fe200078e0205 */
[----:B------:R-:W-:-:S04]  /*4fd0*/  I2FP.F32.U32 R7, R3 ;  /* 0x0000000300077245 */ /* 0x000fc80000201000 */
[-C--:B0-----:R-:W-:Y:S01]  /*4fe0*/  SHF.R.U64 R10, R6, R22.reuse, R5 ;  /* 0x00000016060a7219 */ /* 0x081fe20000001205 */
[----:B--2---:R-:W-:Y:S01]  /*4ff0*/  IMAD.MOV R6, RZ, RZ, -R11 ;  /* 0x000000ffff067224 */ /* 0x004fe200078e0a0b */
[----:B------:R-:W0:Y:S01]  /*5000*/  LDC R9, c[0x0][0x658] ;  /* 0x00019600ff097b82 */ /* 0x000e220000000800 */
[----:B-1----:R-:W-:Y:S01]  /*5010*/  ISETP.NE.U32.AND P0, PT, R24, RZ, PT ;  /* 0x000000ff1800720c */ /* 0x002fe20003f05070 */
[----:B------:R-:W-:Y:S01]  /*5020*/  FMUL R7, R7, UR4 ;  /* 0x0000000407077c20 */ /* 0x000fe20008400000 */
[----:B------:R-:W-:Y:S02]  /*5030*/  SHF.R.U32.HI R5, RZ, R22, R5 ;  /* 0x00000016ff057219 */ /* 0x000fe40000011605 */
[----:B------:R-:W-:-:S03]  /*5040*/  ISETP.NE.AND.EX P0, PT, R25, RZ, PT, P0 ;  /* 0x000000ff1900720c */ /* 0x000fc60003f05300 */
[----:B------:R-:W1:Y:S01]  /*5050*/  LDC R20, c[0x0][0x148] ;  /* 0x00005200ff147b82 */ /* 0x000e620000000800 */
[----:B---3--:R-:W-:Y:S02]  /*5060*/  IMAD R23, R13, R6, R4 ;  /* 0x000000060d177224 */ /* 0x008fe400078e0204 */
[----:B------:R-:W-:-:S05]  /*5070*/  IMAD.MOV.U32 R6, RZ, RZ, 0x1 ;  /* 0x00000001ff067424 */ /* 0x000fca00078e00ff */
[----:B------:R-:W2:Y:S01]  /*5080*/  LDC R21, c[0x0][0x600] ;  /* 0x00018000ff157b82 */ /* 0x000ea20000000800 */
[-CC-:B----4-:R-:W-:Y:S02]  /*5090*/  SHF.R.U64 R13, R10, R14.reuse, R5.reuse ;  /* 0x0000000e0a0d7219 */ /* 0x190fe40000001205 */
[----:B------:R-:W-:Y:S02]  /*50a0*/  SHF.R.U32.HI R4, RZ, R14, R5 ;  /* 0x0000000eff047219 */ /* 0x000fe40000011605 */
[----:B------:R3:W4:Y:S03]  /*50b0*/  F2I.U32.TRUNC.NTZ R14, R7 ;  /* 0x00000007000e7305 */ /* 0x000726000020f000 */
[----:B------:R-:W1:Y:S01]  /*50c0*/  LDC R26, c[0x0][0x648] ;  /* 0x00019200ff1a7b82 */ /* 0x000e620000000800 */
[-C--:B0-----:R-:W-:Y:S02]  /*50d0*/  SHF.R.U64 R15, R13, R9.reuse, R4 ;  /* 0x000000090d0f7219 */ /* 0x081fe40000001204 */
[----:B------:R-:W-:-:S02]  /*50e0*/  SHF.L.U32 R8, R8, R9, RZ ;  /* 0x0000000908087219 */ /* 0x000fc400000006ff */
[-C--:B------:R-:W-:Y:S01]  /*50f0*/  SHF.R.U32.HI R5, RZ, R9.reuse, R4 ;  /* 0x00000009ff057219 */ /* 0x080fe20000011604 */
[----:B------:R-:W-:Y:S01]  /*5100*/  IMAD.MOV.U32 R4, RZ, RZ, R15 ;  /* 0x000000ffff047224 */ /* 0x000fe200078e000f */
[----:B------:R-:W-:Y:S01]  /*5110*/  SHF.L.U32 R22, R6, R9, RZ ;  /* 0x0000000906167219 */ /* 0x000fe200000006ff */
[----:B------:R-:W0:Y:S01]  /*5120*/  LDC R27, c[0x0][0x638] ;  /* 0x00018e00ff1b7b82 */ /* 0x000e220000000800 */
[----:B------:R-:W-:-:S07]  /*5130*/  LOP3.LUT R28, RZ, R8, RZ, 0x33, !PT ;  /* 0x00000008ff1c7212 */ /* 0x000fce00078e33ff */
        /* <DEDUP_REMOVED lines=12> */
.L_x_118:
[----:B------:R-:W-:Y:S01]  /*5200*/  ISETP.NE.AND P0, PT, R2, 0x1, PT ;  /* 0x000000010200780c */ /* 0x000fe20003f05270 */
[----:B--2---:R-:W-:Y:S01]  /*5210*/  VIADD R7, R21, 0xffffffff ;  /* 0xffffffff15077836 */ /* 0x004fe20000000000 */
[----:B-1----:R-:W-:Y:S01]  /*5220*/  SHF.R.U64 R5, R4, R26, R5 ;  /* 0x0000001a04057219 */ /* 0x002fe20000001205 */
[----:B------:R-:W-:Y:S01]  /*5230*/  IMAD.MOV R14, RZ, RZ, -R14 ;  /* 0x000000ffff0e7224 */ /* 0x000fe200078e0a0e */
[----:B------:R-:W-:Y:S01]  /*5240*/  LOP3.LUT R4, R13, R28, RZ, 0xc0, !PT ;  /* 0x0000001c0d047212 */ /* 0x000fe200078ec0ff */
[----:B------:R-:W-:Y:S01]  /*5250*/  IMAD.MOV.U32 R8, RZ, RZ, R12 ;  /* 0x000000ffff087224 */ /* 0x000fe200078e000c */
[----:B------:R-:W-:Y:S01]  /*5260*/  LOP3.LUT R10, R10, R7, RZ, 0xc0, !PT ;  /* 0x000000070a0a7212 */ /* 0x000fe200078ec0ff */
[----:B------:R-:W-:Y:S02]  /*5270*/  IMAD.MOV R6, RZ, RZ, -R5 ;  /* 0x000000ffff067224 */ /* 0x000fe400078e0a05 */
[----:B------:R-:W-:-:S04]  /*5280*/  IMAD R4, R22, R5, R4 ;  /* 0x0000000516047224 */ /* 0x000fc800078e0204 */
[----:B------:R-:W-:Y:S02]  /*5290*/  @P0 IMAD R23, R20, R14, R3 ;  /* 0x0000000e14170224 */ /* 0x000fe400078e0203 */
[----:B0-----:R-:W-:Y:S02]  /*52a0*/  IMAD R3, R6, R27, R15 ;  /* 0x0000001b06037224 */ /* 0x001fe400078e020f */
[----:B------:R-:W-:Y:S02]  /*52b0*/  IMAD R7, R4, R29, R23 ;  /* 0x0000001d04077224 */ /* 0x000fe400078e0217 */
[----:B------:R-:W-:Y:S02]  /*52c0*/  IMAD R4, R3, R21, R10 ;  /* 0x0000001503047224 */ /* 0x000fe400078e020a */
[----:B------:R-:W-:-:S03]  /*52d0*/  IMAD.MOV.U32 R6, RZ, RZ, 0x1 ;  /* 0x00000001ff067424 */ /* 0x000fc600078e00ff */
[----:B------:R-:W-:Y:S02]  /*52e0*/  SEL R9, R4, R7, !P0 ;  /* 0x0000000704097207 */ /* 0x000fe40004000000 */
[----:B------:R-:W-:-:S07]  /*52f0*/  SEL R7, R7, R4, !P0 ;  /* 0x0000000407077207 */ /* 0x000fce0004000000 */
.L_x_116:
[----:B------:R-:W-:-:S08]  /*5300*/  NOP ;  /* 0x0000000000007918 */ /* 0x000fd00000000000 */
[----:B------:R-:W0:-:S00]  /*5310*/  USETMAXREG.DEALLOC.CTAPOOL 0x28 ;  /* 0x00000028000079c8 */ /* 0x000e0000080e0500 */
[----:B0-----:R-:W-:-:S13]  /*5320*/  ISETP.NE.AND P0, PT, R0, RZ, PT ;  /* 0x000000ff0000720c */ /* 0x001fda0003f05270 */
[----:B------:R-:W-:Y:S05]  /*5330*/  @P0 EXIT ;  /* 0x000000000000094d */ /* 0x000fea0003800000 */
[----:B------:R-:W-:Y:S01]  /*5340*/  LOP3.LUT P0, RZ, R6, 0xff, RZ, 0xc0, !PT ;  /* 0x000000ff06ff7812 */ /* 0x000fe2000780c0ff */
[----:B------:R-:W-:Y:S02]  /*5350*/  IMAD.MOV.U32 R0, RZ, RZ, 0x1 ;  /* 0x00000001ff007424 */ /* 0x000fe400078e00ff */
[----:B------:R-:W-:-:S10]  /*5360*/  IMAD.MOV.U32 R12, RZ, RZ, RZ ;  /* 0x000000ffff0c7224 */ /* 0x000fd400078e00ff */
[----:B------:R-:W-:Y:S05]  /*5370*/  @!P0 BRA `(.L_x_119) ;  /* 0x0000000c00308947 */ /* 0x000fea0003800000 */
[----:B------:R-:W0:Y:S01]  /*5380*/  LDC R0, c[0x0][0x28c] ;  /* 0x0000a300ff007b82 */ /* 0x000e220000000800 */
[----:B------:R-:W-:Y:S01]  /*5390*/  ULDC UR5, c[0x0][0x600] ;  /* 0x0001800000057ab9 */ /* 0x000fe20000000800 */
[----:B------:R-:W-:Y:S01]  /*53a0*/  ULDC UR4, c[0x0][0xc] ;  /* 0x0000030000047ab9 */ /* 0x000fe20000000800 */
[----:B------:R-:W-:Y:S01]  /*53b0*/  UIADD3 UR16, UR5, -0x1, URZ ;  /* 0xffffffff05107890 */ /* 0x000fe2000fffe03f */
[C---:B------:R-:W-:Y:S01]  /*53c0*/  LOP3.LUT P2, RZ, R18.reuse, 0x7f, RZ, 0xc0, !PT ;  /* 0x0000007f12ff7812 */ /* 0x040fe2000784c0ff */
[----:B------:R-:W-:Y:S01]  /*53d0*/  ULDC UR6, c[0x0][0x658] ;  /* 0x0001960000067ab9 */ /* 0x000fe20000000800 */
[----:B------:R-:W-:Y:S01]  /*53e0*/  ULDC UR5, c[0x0][0x10] ;  /* 0x0000040000057ab9 */ /* 0x000fe20000000800 */
[----:B------:R-:W-:Y:S01]  /*53f0*/  UMOV UR7, 0xffffffff ;  /* 0xffffffff00077882 */ /* 0x000fe20000000000 */
[----:B------:R-:W-:Y:S01]  /*5400*/  UMOV UR8, 0x1 ;  /* 0x0000000100087882 */ /* 0x000fe20000000000 */
[----:B------:R-:W-:Y:S01]  /*5410*/  UIMAD.WIDE.U32 UR4, UR4, UR5, URZ ;  /* 0x00000005040472a5 */ /* 0x000fe2000f8e003f */
[----:B------:R-:W-:Y:S01]  /*5420*/  LOP3.LUT P0, RZ, R18, 0x1f, RZ, 0xc0, !PT ;  /* 0x0000001f12ff7812 */ /* 0x000fe2000780c0ff */
[----:B------:R-:W-:Y:S01]  /*5430*/  USHF.L.U32 UR7, UR7, UR6, URZ ;  /* 0x0000000607077299 */ /* 0x000fe2000800063f */
[----:B------:R-:W-:Y:S01]  /*5440*/  BSSY B0, `(.L_x_119) ;  /* 0x00000bf000007945 */ /* 0x000fe20003800000 */
[----:B------:R-:W-:Y:S01]  /*5450*/  USHF.L.U32 UR18, UR8, UR6, URZ ;  /* 0x0000000608127299 */ /* 0x000fe2000800063f */
[----:B------:R-:W-:Y:S01]  /*5460*/  IMAD.MOV.U32 R13, RZ, RZ, 0x1 ;  /* 0x00000001ff0d7424 */ /* 0x000fe200078e00ff */
[----:B------:R-:W-:Y:S01]  /*5470*/  LOP3.LUT R11, R19, 0x2, RZ, 0xfc, !PT ;  /* 0x00000002130b7812 */ /* 0x000fe200078efcff */
[----:B------:R-:W-:Y:S01]  /*5480*/  ULDC UR6, c[0x0][0x14] ;  /* 0x0000050000067ab9 */ /* 0x000fe20000000800 */
[----:B------:R-:W-:Y:S01]  /*5490*/  PLOP3.LUT P0, PT, P0, P2, PT, 0x8a, 0x0 ;  /* 0x000000000000781c */ /* 0x000fe20000705172 */
[----:B------:R-:W-:Y:S01]  /*54a0*/  UIMAD.WIDE.U32 UR20, UR4, UR6, URZ ;  /* 0x00000006041472a5 */ /* 0x000fe2000f8e003f */
[----:B------:R-:W-:Y:S01]  /*54b0*/  IMAD.MOV.U32 R12, RZ, RZ, RZ ;  /* 0x000000ffff0c7224 */ /* 0x000fe200078e00ff */
[----:B------:R-:W-:-:S02]  /*54c0*/  UIMAD UR13, UR5, UR6, URZ ;  /* 0x00000006050d72a4 */ /* 0x000fc4000f8e023f */
[----:B------:R-:W-:Y:S01]  /*54d0*/  ULOP3.LUT UR17, URZ, UR7, URZ, 0x33, !UPT ;  /* 0x000000073f117292 */ /* 0x000fe2000f8e333f */
[----:B0-----:R-:W-:Y:S01]  /*54e0*/  VIADD R0, R0, 0x3f ;  /* 0x0000003f00007836 */ /* 0x001fe20000000000 */
[----:B------:R-:W-:Y:S01]  /*54f0*/  UIADD3 UR13, UR21, UR13, URZ ;  /* 0x0000000d150d7290 */ /* 0x000fe2000fffe03f */
[----:B------:R-:W-:-:S03]  /*5500*/  ULDC.64 UR22, c[0x0][0x198] ;  /* 0x0000660000167ab9 */ /* 0x000fc60000000a00 */
[----:B------:R-:W-:-:S04]  /*5510*/  SHF.R.S32.HI R3, RZ, 0x1f, R0 ;  /* 0x0000001fff037819 */ /* 0x000fc80000011400 */
[----:B------:R-:W-:Y:S01]  /*5520*/  LEA.HI R3, R3, R0, RZ, 0x6 ;  /* 0x0000000003037211 */ /* 0x000fe200078f30ff */
[----:B------:R-:W-:-:S03]  /*5530*/  IMAD.MOV.U32 R0, RZ, RZ, 0x1 ;  /* 0x00000001ff007424 */ /* 0x000fc600078e00ff */
[----:B------:R-:W-:-:S05]  /*5540*/  SHF.R.S32.HI R3, RZ, 0x6, R3 ;  /* 0x00000006ff037819 */ /* 0x000fca0000011403 */
[----:B------:R-:W-:-:S07]  /*5550*/  VIADD R10, R3, 0x1 ;  /* 0x00000001030a7836 */ /* 0x000fce0000000000 */
.L_x_131:
[----:B------:R-:W-:-:S03]  /*5560*/  UMOV UR4, 0xffffffff ;  /* 0xffffffff00047882 */ /* 0x000fc60000000000 */
[----:B------:R-:W-:Y:S05]  /*5570*/  BRA.DIV UR4, `(.L_x_120) ;  /* 0x00000016046c7947 */ /* 0x000fea000b800000 */
[----:B------:R-:W-:-:S13]  /*5580*/  ELECT P6, URZ, PT ;  /* 0x00000000003f782f */ /* 0x000fda00038c0000 */
.L_x_155:
[----:B------:R-:W0:Y:S01]  /*5590*/  LDC R4, c[0x0][0x28c] ;  /* 0x0000a300ff047b82 */ /* 0x000e220000000800 */
[----:B------:R-:W-:Y:S01]  /*55a0*/  BSSY B1, `(.L_x_121) ;  /* 0x0000037000017945 */ /* 0x000fe20003800000 */
[----:B0-----:R-:W-:-:S13]  /*55b0*/  ISETP.LT.OR P6, PT, R4, 0x1, !P6 ;  /* 0x000000010400780c */ /* 0x001fda00077c1670 */
[----:B------:R-:W-:Y:S05]  /*55c0*/  @P6 BRA `(.L_x_122) ;  /* 0x0000000000d06947 */ /* 0x000fea0003800000 */
[----:B------:R-:W-:Y:S02]  /*55d0*/  IMAD R15, R9, 0x50, RZ ;  /* 0x00000050090f7824 */ /* 0x000fe400078e02ff */
[----:B------:R-:W-:Y:S02]  /*55e0*/  IMAD.SHL.U32 R18, R7, 0x80, RZ ;  /* 0x0000008007127824 */ /* 0x000fe400078e00ff */
[----:B------:R-:W-:Y:S02]  /*55f0*/  IMAD.MOV.U32 R20, RZ, RZ, RZ ;  /* 0x000000ffff147224 */ /* 0x000fe400078e00ff */
[----:B------:R-:W-:Y:S02]  /*5600*/  IMAD.MOV.U32 R4, RZ, RZ, R10 ;  /* 0x000000ffff047224 */ /* 0x000fe400078e000a */
[----:B------:R-:W-:Y:S02]  /*5610*/  IMAD.MOV.U32 R5, RZ, RZ, R0 ;  /* 0x000000ffff057224 */ /* 0x000fe400078e0000 */
[----:B------:R-:W-:-:S07]  /*5620*/  IMAD.MOV.U32 R6, RZ, RZ, R12 ;  /* 0x000000ffff067224 */ /* 0x000fce00078e000c */
.L_x_126:
[----:B------:R-:W0:Y:S01]  /*5630*/  S2R R14, SR_CgaCtaId ;  /* 0x00000000000e7919 */ /* 0x000e220000008800 */
[----:B------:R-:W-:Y:S01]  /*5640*/  MOV R7, 0x400 ;  /* 0x0000040000077802 */ /* 0x000fe20000000f00 */
[----:B------:R-:W1:Y:S03]  /*5650*/  @!P2 LDC R9, c[0x0][0x500] ;  /* 0x00014000ff09ab82 */ /* 0x000e660000000800 */
[----:B0-----:R-:W-:Y:S02]  /*5660*/  LEA R21, R14, R7, 0x18 ;  /* 0x000000070e157211 */ /* 0x001fe400078ec0ff */
[----:B------:R-:W-:-:S03]  /*5670*/  SHF.L.U32 R7, R5, 0x1f, RZ ;  /* 0x0000001f05077819 */ /* 0x000fc600000006ff */
[----:B------:R-:W-:-:S04]  /*5680*/  IMAD R14, R6, 0x8, R21 ;  /* 0x00000008060e7824 */ /* 0x000fc800078e0215 */
[----:B------:R-:W0:Y:S02]  /*5690*/  SYNCS.PHASECHK.TRANS64.TRYWAIT P1, [R14+URZ+0x88], R7 ;  /* 0x000088070e0075a7 */ /* 0x000e24000802017f */
[----:B01----:R-:W-:Y:S05]  /*56a0*/  @!P1 BRA `(.L_x_123) ;  /* 0x0000001400409947 */ /* 0x003fea0003800000 */
.L_x_156:
[----:B0-----:R-:W-:Y:S01]  /*56b0*/  PRMT R7, R11, 0x9910, RZ ;  /* 0x000099100b077816 */ /* 0x001fe200000000ff */
[----:B------:R0:W-:Y:S03]  /*56c0*/  @!P2 SYNCS.ARRIVE.TRANS64 RZ, [R14+URZ], R9 ;  /* 0x000000090effa9a7 */ /* 0x0001e6000800003f */
[----:B------:R-:W-:-:S13]  /*56d0*/  ISETP.NE.AND P1, PT, R7, 0x2, PT ;  /* 0x000000020700780c */ /* 0x000fda0003f25270 */
[----:B0-----:R-:W-:Y:S05]  /*56e0*/  @P1 BRA `(.L_x_124) ;  /* 0x0000000000041947 */ /* 0x001fea0003800000 */
[----:B------:R-:W-:Y:S01]  /*56f0*/  BPT.TRAP 0x1 ;  /* 0x000000040000795c */ /* 0x000fe20000300000 */
.L_x_124:
[----:B------:R-:W-:Y:S05]  /*5700*/  @P0 BRA `(.L_x_125) ;  /* 0x0000000000040947 */ /* 0x000fea0003800000 */
[----:B------:R-:W-:Y:S01]  /*5710*/  BPT.TRAP 0x1 ;  /* 0x000000040000795c */ /* 0x000fe20000300000 */
.L_x_125:
[--C-:B------:R-:W-:Y:S01]  /*5720*/  IMAD R7, R6, 0x2000, R21.reuse ;  /* 0x0000200006077824 */ /* 0x100fe200078e0215 */
[----:B------:R-:W-:Y:S01]  /*5730*/  R2UR UR9, R14 ;  /* 0x000000000e0972ca */ /* 0x000fe200000e0000 */
[----:B------:R-:W-:Y:S01]  /*5740*/  IMAD R21, R6, 0x1400, R21 ;  /* 0x0000140006157824 */ /* 0x000fe200078e0215 */
[----:B------:R-:W-:Y:S01]  /*5750*/  UIADD3 UR4, UP0, UR22, 0xf0, URZ ;  /* 0x000000f016047890 */ /* 0x000fe2000ff1e03f */
[----:B------:R-:W-:Y:S01]  /*5760*/  VIADD R4, R4, 0xffffffff ;  /* 0xffffffff04047836 */ /* 0x000fe20000000000 */
[----:B------:R-:W-:Y:S01]  /*5770*/  R2UR UR5, R7 ;  /* 0x00000000070572ca */ /* 0x000fe200000e0000 */
[----:B------:R-:W-:Y:S01]  /*5780*/  UIADD3 UR24, UP1, UR22, 0x1f0, URZ ;  /* 0x000001f016187890 */ /* 0x000fe2000ff3e03f */
[----:B------:R-:W-:Y:S01]  /*5790*/  R2UR UR8, R21 ;  /* 0x00000000150872ca */ /* 0x000fe200000e0000 */
[----:B------:R-:W-:Y:S01]  /*57a0*/  VIADD R6, R6, 0x1 ;  /* 0x0000000106067836 */ /* 0x000fe20000000000 */
[----:B------:R-:W-:Y:S01]  /*57b0*/  R2UR UR11, R18 ;  /* 0x00000000120b72ca */ /* 0x000fe200000e0000 */
[----:B------:R-:W-:Y:S01]  /*57c0*/  UIADD3.X UR25, URZ, UR23, URZ, UP1, !UPT ;  /* 0x000000173f197290 */ /* 0x000fe20008ffe43f */
[----:B------:R-:W-:Y:S01]  /*57d0*/  R2UR UR10, R20 ;  /* 0x00000000140a72ca */ /* 0x000fe200000e0000 */
[----:B------:R-:W-:Y:S01]  /*57e0*/  UMOV UR6, 0x0 ;  /* 0x0000000000067882 */ /* 0x000fe20000000000 */
[----:B------:R-:W-:Y:S01]  /*57f0*/  R2UR UR12, R8 ;  /* 0x00000000080c72ca */ /* 0x000fe200000e0000 */
[----:B------:R-:W-:Y:S01]  /*5800*/  UMOV UR7, 0x10000000 ;  /* 0x1000000000077882 */ /* 0x000fe20000000000 */
[----:B------:R-:W-:Y:S01]  /*5810*/  R2UR UR19, R15 ;  /* 0x000000000f1372ca */ /* 0x000fe200000e0000 */
[----:B------:R-:W-:Y:S01]  /*5820*/  VIADD R20, R20, 0x40 ;  /* 0x0000004014147836 */ /* 0x000fe20000000000 */
[----:B------:R-:W-:Y:S01]  /*5830*/  ISETP.GT.AND P3, PT, R4, 0x1, PT ;  /* 0x000000010400780c */ /* 0x000fe20003f64270 */
[----:B------:R-:W-:Y:S01]  /*5840*/  UIADD3 UR14, UR5, 0x200, URZ ;  /* 0x00000200050e7890 */ /* 0x000fe2000fffe03f */
[----:B------:R-:W-:Y:S01]  /*5850*/  ISETP.NE.AND P1, PT, R6, 0x11, PT ;  /* 0x000000110600780c */ /* 0x000fe20003f25270 */
[----:B------:R-:W-:-:S02]  /*5860*/  UIADD3.X UR5, URZ, UR23, URZ, UP0, !UPT ;  /* 0x000000173f057290 */ /* 0x000fc400087fe43f */
[----:B------:R-:W-:Y:S01]  /*5870*/  UIADD3 UR15, UR8, 0x22200, URZ ;  /* 0x00022200080f7890 */ /* 0x000fe2000fffe03f */
[----:B------:R-:W-:Y:S02]  /*5880*/  SEL R14, RZ, 0x1, P1 ;  /* 0x00000001ff0e7807 */ /* 0x000fe40000800000 */
[----:B------:R-:W-:Y:S01]  /*5890*/  UMOV UR8, UR14 ;  /* 0x0000000e00087c82 */ /* 0x000fe20008000000 */
[----:B------:R-:W-:Y:S02]  /*58a0*/  SEL R6, R6, RZ, P1 ;  /* 0x000000ff06067207 */ /* 0x000fe40000800000 */
[----:B------:R-:W-:Y:S01]  /*58b0*/  LOP3.LUT R5, R5, R14, RZ, 0x3c, !PT ;  /* 0x0000000e05057212 */ /* 0x000fe200078e3cff */
[----:B------:R0:W-:Y:S02]  /*58c0*/  UTMALDG.3D [UR8], [UR4], desc[UR6] ;  /* 0x00000608040075b4 */ /* 0x0001e40008011000 */
[----:B0-----:R-:W-:Y:S01]  /*58d0*/  UMOV UR8, UR15 ;  /* 0x0000000f00087c82 */ /* 0x001fe20008000000 */
[----:B------:R-:W-:-:S02]  /*58e0*/  UMOV UR11, UR19 ;  /* 0x00000013000b7c82 */ /* 0x000fc40008000000 */
[----:B------:R0:W-:Y:S02]  /*58f0*/  UTMALDG.3D [UR8], [UR24], desc[UR6] ;  /* 0x00000608180075b4 */ /* 0x0001e40008011000 */
[----:B0-----:R-:W-:Y:S05]  /*5900*/  @P3 BRA `(.L_x_126) ;  /* 0xfffffffc00483947 */ /* 0x001fea000383ffff */
.L_x_122:
[----:B------:R-:W-:Y:S05]  /*5910*/  BSYNC B1 ;  /* 0x0000000000017941 */ /* 0x000fea0003800000 */
.L_x_121:
[----:B------:R-:W-:Y:S01]  /*5920*/  LOP3.LUT P3, RZ, R13, 0xff, RZ, 0xc0, !PT ;  /* 0x000000ff0dff7812 */ /* 0x000fe2000786c0ff */
[----:B------:R-:W-:Y:S01]  /*5930*/  IMAD.IADD R12, R3, 0x1, R12 ;  /* 0x00000001030c7824 */ /* 0x000fe200078e020c */
[----:B------:R-:W-:Y:S01]  /*5940*/  IADD3 R16, P4, R16, UR20, RZ ;  /* 0x0000001410107c10 */ /* 0x000fe2000ff9e0ff */
[----:B------:R-:W-:Y:S01]  /*5950*/  ULDC.64 UR4, c[0x0][0x650] ;  /* 0x0001940000047ab9 */ /* 0x000fe20000000a00 */
[----:B------:R-:W-:Y:S01]  /*5960*/  BSSY B1, `(.L_x_127) ;  /* 0x000006a000017945 */ /* 0x000fe20003800000 */
[----:B------:R-:W-:Y:S01]  /*5970*/  IMAD.MOV.U32 R9, RZ, RZ, -0x1 ;  /* 0xffffffffff097424 */ /* 0x000fe200078e00ff */
[----:B------:R-:W-:Y:S01]  /*5980*/  ISETP.GT.U32.AND P1, PT, R12, 0x10, PT ;  /* 0x000000100c00780c */ /* 0x000fe20003f24070 */
[----:B------:R-:W-:Y:S01]  /*5990*/  IMAD.MOV.U32 R8, RZ, RZ, -0x1 ;  /* 0xffffffffff087424 */ /* 0x000fe200078e00ff */
[----:B------:R-:W-:Y:S02]  /*59a0*/  IADD3.X R17, R17, UR13, RZ, P4, !PT ;  /* 0x0000000d11117c10 */ /* 0x000fe4000a7fe4ff */
[----:B------:R-:W-:-:S02]  /*59b0*/  ISETP.LT.U32.AND P1, PT, R3, 0x11, P1 ;  /* 0x000000110300780c */ /* 0x000fc40000f21070 */
[----:B------:R-:W-:Y:S01]  /*59c0*/  PRMT R13, RZ, 0x7610, R13 ;  /* 0x00007610ff0d7816 */ /* 0x000fe2000000000d */
[----:B------:R-:W0:Y:S01]  /*59d0*/  @P3 S2R R5, SR_CgaCtaId ;  /* 0x0000000000053919 */ /* 0x000e220000008800 */
[----:B------:R-:W-:-:S04]  /*59e0*/  @P3 MOV R4, 0x400 ;  /* 0x0000040000043802 */ /* 0x000fc80000000f00 */
[----:B0-----:R-:W-:Y:S01]  /*59f0*/  @P3 LEA R6, R5, R4, 0x18 ;  /* 0x0000000405063211 */ /* 0x001fe200078ec0ff */
[----:B------:R-:W-:-:S03]  /*5a00*/  IMAD.WIDE.U32 R4, R12, -0xf0f0f0f, RZ ;  /* 0xf0f0f0f10c047825 */ /* 0x000fc600078e00ff */
[----:B------:R0:W-:Y:S01]  /*5a10*/  @P3 SYNCS.ARRIVE.TRANS64.A1T0 RZ, [R6+URZ+0x128], RZ ;  /* 0x000128ff06ff39a7 */ /* 0x0001e2000810003f */
[----:B------:R-:W-:Y:S02]  /*5a20*/  ISETP.GE.U32.AND P3, PT, R3, 0x11, PT ;  /* 0x000000110300780c */ /* 0x000fe40003f66070 */
[----:B------:R-:W-:Y:S02]  /*5a30*/  SHF.R.U32.HI R7, RZ, 0x4, R5 ;  /* 0x00000004ff077819 */ /* 0x000fe40000011605 */
[----:B------:R-:W-:Y:S02]  /*5a40*/  SEL R5, RZ, 0x1, !P1 ;  /* 0x00000001ff057807 */ /* 0x000fe40004800000 */
[----:B------:R-:W-:Y:S01]  /*5a50*/  ISETP.GE.U32.AND P1, PT, R16, UR4, PT ;  /* 0x0000000410007c0c */ /* 0x000fe2000bf26070 */
[----:B------:R-:W-:Y:S01]  /*5a60*/  IMAD R12, R7, -0x11, R12 ;  /* 0xffffffef070c7824 */ /* 0x000fe200078e020c */
[----:B------:R-:W-:Y:S02]  /*5a70*/  LOP3.LUT R0, R0, R5, RZ, 0x3c, !PT ;  /* 0x0000000500007212 */ /* 0x000fe400078e3cff */
[----:B------:R-:W-:-:S02]  /*5a80*/  ISETP.GE.U32.AND.EX P1, PT, R17, UR5, PT, P1 ;  /* 0x0000000511007c0c */ /* 0x000fc4000bf26110 */
[----:B------:R-:W-:Y:S02]  /*5a90*/  PRMT R4, RZ, 0x7610, R4 ;  /* 0x00007610ff047816 */ /* 0x000fe40000000004 */
[----:B------:R-:W-:Y:S01]  /*5aa0*/  @P3 LOP3.LUT R0, R0, 0x1, R7, 0x78, !PT ;  /* 0x0000000100003812 */ /* 0x000fe200078e7807 */
[----:B------:R-:W-:-:S08]  /*5ab0*/  IMAD.MOV.U32 R7, RZ, RZ, -0x1 ;  /* 0xffffffffff077424 */ /* 0x000fd000078e00ff */
[----:B0-----:R-:W-:Y:S05]  /*5ac0*/  @P1 BRA `(.L_x_128) ;  /* 0x00000004004c1947 */ /* 0x001fea0003800000 */
[----:B------:R-:W-:Y:S01]  /*5ad0*/  ULDC.64 UR4, c[0x0][0x628] ;  /* 0x00018a0000047ab9 */ /* 0x000fe20000000a00 */
[----:B------:R-:W0:Y:S01]  /*5ae0*/  S2R R15, SR_CTAID.X ;  /* 0x00000000000f7919 */ /* 0x000e220000002500 */
[----:B------:R-:W-:Y:S01]  /*5af0*/  ISETP.NE.U32.AND P1, PT, RZ, UR4, PT ;  /* 0x00000004ff007c0c */ /* 0x000fe2000bf25070 */
[----:B------:R-:W-:Y:S01]  /*5b00*/  ULDC UR7, c[0x0][0x630] ;  /* 0x00018c0000077ab9 */ /* 0x000fe20000000800 */
[----:B------:R-:W-:Y:S01]  /*5b10*/  IMAD.MOV.U32 R4, RZ, RZ, R16 ;  /* 0x000000ffff047224 */ /* 0x000fe200078e0010 */
[----:B------:R-:W1:Y:S01]  /*5b20*/  S2R R14, SR_CTAID.Y ;  /* 0x00000000000e7919 */ /* 0x000e620000002600 */
[----:B------:R-:W-:Y:S01]  /*5b30*/  ISETP.NE.AND.EX P1, PT, RZ, UR5, PT, P1 ;  /* 0x00000005ff007c0c */ /* 0x000fe2000bf25310 */
[----:B------:R-:W-:-:S12]  /*5b40*/  IMAD.MOV.U32 R5, RZ, RZ, R17 ;  /* 0x000000ffff057224 */ /* 0x000fd800078e0011 */
[----:B------:R-:W-:Y:S05]  /*5b50*/  @!P1 BRA `(.L_x_129) ;  /* 0x0000000000289947 */ /* 0x000fea0003800000 */
[----:B------:R-:W-:Y:S02]  /*5b60*/  ULDC UR6, c[0x0][0x634] ;  /* 0x00018d0000067ab9 */ /* 0x000fe40000000800 */
[----:B------:R-:W-:-:S05]  /*5b70*/  IADD3 R9, P1, R16, UR6, RZ ;  /* 0x0000000610097c10 */ /* 0x000fca000ff3e0ff */
[----:B------:R-:W-:-:S04]  /*5b80*/  IMAD.X R21, RZ, RZ, R17, P1 ;  /* 0x000000ffff157224 */ /* 0x000fc800008e0611 */
[----:B------:R-:W-:-:S04]  /*5b90*/  IMAD.WIDE.U32 R6, R21, UR4, RZ ;  /* 0x0000000415067c25 */ /* 0x000fc8000f8e00ff */
[----:B------:R-:W-:-:S04]  /*5ba0*/  IMAD.WIDE.U32 R6, P1, R9, UR5, R6 ;  /* 0x0000000509067c25 */ /* 0x000fc8000f820006 */
[----:B------:R-:W-:-:S04]  /*5bb0*/  IMAD.WIDE.U32 R8, R9, UR4, RZ ;  /* 0x0000000409087c25 */ /* 0x000fc8000f8e00ff */
[----:B------:R-:W-:Y:S01]  /*5bc0*/  IMAD.X R5, RZ, RZ, RZ, P1 ;  /* 0x000000ffff057224 */ /* 0x000fe200008e06ff */
[----:B------:R-:W-:Y:S01]  /*5bd0*/  IADD3 RZ, P1, R9, R6, RZ ;  /* 0x0000000609ff7210 */ /* 0x000fe20007f3e0ff */
[----:B------:R-:W-:-:S04]  /*5be0*/  IMAD.MOV.U32 R4, RZ, RZ, R7 ;  /* 0x000000ffff047224 */ /* 0x000fc800078e0007 */
[----:B------:R-:W-:-:S08]  /*5bf0*/  IMAD.WIDE.U32.X R4, R21, UR5, R4, P1 ;  /* 0x0000000515047c25 */ /* 0x000fd000088e0404 */
.L_x_129:
[--C-:B------:R-:W-:Y:S01]  /*5c00*/  SHF.R.U64 R8, R4, UR7, R5.reuse ;  /* 0x0000000704087c19 */ /* 0x100fe20008001205 */
[----:B------:R-:W-:Y:S01]  /*5c10*/  ULDC.64 UR4, c[0x0][0x620] ;  /* 0x0001880000047ab9 */ /* 0x000fe20000000a00 */
[----:B------:R-:W-:Y:S01]  /*5c20*/  SHF.R.U32.HI R4, RZ, UR7, R5 ;  /* 0x00000007ff047c19 */ /* 0x000fe20008011605 */
[----:B------:R-:W2:Y:S01]  /*5c30*/  LDC R24, c[0x0][0x144] ;  /* 0x00005100ff187b82 */ /* 0x000ea20000000800 */
[----:B------:R-:W-:Y:S01]  /*5c40*/  IADD3 R7, P1, RZ, -R8, RZ ;  /* 0x80000008ff077210 */ /* 0x000fe20007f3e0ff */
[----:B------:R-:W-:Y:S01]  /*5c50*/  ULDC.64 UR8, c[0x0][0x640] ;  /* 0x0001900000087ab9 */ /* 0x000fe20000000a00 */
[----:B0-----:R-:W-:Y:S01]  /*5c60*/  I2FP.F32.U32 R9, R15 ;  /* 0x0000000f00097245 */ /* 0x001fe20000201000 */
[----:B------:R-:W-:Y:S02]  /*5c70*/  ULDC UR6, c[0x0][0x608] ;  /* 0x0001820000067ab9 */ /* 0x000fe40000000800 */
[----:B------:R-:W-:Y:S01]  /*5c80*/  IMAD.X R4, RZ, RZ, ~R4, P1 ;  /* 0x000000ffff047224 */ /* 0x000fe200008e0e04 */
[----:B------:R-:W-:Y:S01]  /*5c90*/  ISETP.NE.U32.AND P1, PT, RZ, UR8, PT ;  /* 0x00000008ff007c0c */ /* 0x000fe2000bf25070 */
[----:B------:R-:W0:Y:S02]  /*5ca0*/  LDC R21, c[0x0][0x148] ;  /* 0x00005200ff157b82 */ /* 0x000e240000000800 */
[----:B------:R-:W-:Y:S01]  /*5cb0*/  IMAD R6, R4, UR4, RZ ;  /* 0x0000000404067c24 */ /* 0x000fe2000f8e02ff */
[----:B------:R-:W-:Y:S01]  /*5cc0*/  ISETP.NE.AND.EX P1, PT, RZ, UR9, PT, P1 ;  /* 0x00000009ff007c0c */ /* 0x000fe2000bf25310 */
[----:B------:R-:W-:Y:S01]  /*5cd0*/  IMAD.WIDE.U32 R4, R7, UR4, R16 ;  /* 0x0000000407047c25 */ /* 0x000fe2000f8e0010 */
[----:B------:R-:W-:-:S03]  /*5ce0*/  ULDC UR4, c[0x0][0x150] ;  /* 0x0000540000047ab9 */ /* 0x000fc60000000800 */
[----:B------:R-:W-:Y:S02]  /*5cf0*/  IMAD R7, R7, UR5, R6 ;  /* 0x0000000507077c24 */ /* 0x000fe4000f8e0206 */
[----:B------:R-:W-:Y:S01]  /*5d00*/  FMUL R6, R9, UR4 ;  /* 0x0000000409067c20 */ /* 0x000fe20008400000 */
[----:B------:R-:W-:Y:S01]  /*5d10*/  ULDC UR4, c[0x0][0x618] ;  /* 0x0001860000047ab9 */ /* 0x000fe20000000800 */
[----:B------:R-:W-:Y:S01]  /*5d20*/  ULDC UR5, c[0x0][0x154] ;  /* 0x0000550000057ab9 */ /* 0x000fe20000000800 */
[----:B------:R-:W-:-:S03]  /*5d30*/  IMAD.IADD R5, R5, 0x1, R7 ;  /* 0x0000000105057824 */ /* 0x000fc600078e0207 */
[----:B------:R-:W3:Y:S02]  /*5d40*/  F2I.U32.TRUNC.NTZ R6, R6 ;  /* 0x0000000600067305 */ /* 0x000ee4000020f000 */
[----:B------:R-:W-:Y:S02]  /*5d50*/  SHF.R.U64 R9, R4, UR4, R5 ;  /* 0x0000000404097c19 */ /* 0x000fe40008001205 */
[----:B-1----:R-:W-:-:S05]  /*5d60*/  I2FP.F32.U32 R4, R14 ;  /* 0x0000000e00047245 */ /* 0x002fca0000201000 */
[----:B------:R-:W-:Y:S01]  /*5d70*/  FMUL R22, R4, UR5 ;  /* 0x0000000504167c20 */ /* 0x000fe20008400000 */
[----:B------:R-:W-:Y:S01]  /*5d80*/  SHF.R.U32.HI R4, RZ, UR4, R5 ;  /* 0x00000004ff047c19 */ /* 0x000fe20008011605 */
[----:B------:R-:W-:-:S03]  /*5d90*/  ULDC UR4, c[0x0][0x658] ;  /* 0x0001960000047ab9 */ /* 0x000fc60000000800 */
[--C-:B------:R-:W-:Y:S01]  /*5da0*/  SHF.R.U64 R20, R9, UR6, R4.reuse ;  /* 0x0000000609147c19 */ /* 0x100fe20008001204 */
[----:B------:R-:W1:Y:S01]  /*5db0*/  F2I.U32.TRUNC.NTZ R22, R22 ;  /* 0x0000001600167305 */ /* 0x000e62000020f000 */
[----:B------:R-:W-:Y:S01]  /*5dc0*/  SHF.R.U32.HI R5, RZ, UR6, R4 ;  /* 0x00000006ff057c19 */ /* 0x000fe20008011604 */
[----:B---3--:R-:W-:-:S03]  /*5dd0*/  IMAD.MOV R6, RZ, RZ, -R6 ;  /* 0x000000ffff067224 */ /* 0x008fc600078e0a06 */
[----:B------:R-:W-:Y:S01]  /*5de0*/  SHF.R.U64 R18, R20, UR4, R5 ;  /* 0x0000000414127c19 */ /* 0x000fe20008001205 */
[----:B--2---:R-:W-:Y:S01]  /*5df0*/  IMAD R15, R24, R6, R15 ;  /* 0x00000006180f7224 */ /* 0x004fe200078e020f */
[----:B------:R-:W-:-:S03]  /*5e00*/  SHF.R.U32.HI R23, RZ, UR4, R5 ;  /* 0x00000004ff177c19 */ /* 0x000fc60008011605 */
[----:B------:R-:W-:Y:S02]  /*5e10*/  IMAD.MOV.U32 R4, RZ, RZ, R18 ;  /* 0x000000ffff047224 */ /* 0x000fe400078e0012 */
[----:B------:R-:W-:Y:S01]  /*5e20*/  IMAD.MOV.U32 R5, RZ, RZ, R23 ;  /* 0x000000ffff057224 */ /* 0x000fe200078e0017 */
[----:B-1----:R-:W-:Y:S06]  /*5e30*/  @!P1 BRA `(.L_x_130) ;  /* 0x0000000000289947 */ /* 0x002fec0003800000 */
[----:B------:R-:W-:Y:S02]  /*5e40*/  ULDC UR4, c[0x0][0x64c] ;  /* 0x0001930000047ab9 */ /* 0x000fe40000000800 */
[----:B------:R-:W-:-:S05]  /*5e50*/  IADD3 R5, P1, R18, UR4, RZ ;  /* 0x0000000412057c10 */ /* 0x000fca000ff3e0ff */
[----:B------:R-:W-:-:S04]  /*5e60*/  IMAD.X R23, RZ, RZ, R23, P1 ;  /* 0x000000ffff177224 */ /* 0x000fc800008e0617 */
[----:B------:R-:W-:-:S04]  /*5e70*/  IMAD.WIDE.U32 R6, R23, UR8, RZ ;  /* 0x0000000817067c25 */ /* 0x000fc8000f8e00ff */
[----:B------:R-:W-:-:S04]  /*5e80*/  IMAD.WIDE.U32 R6, P1, R5, UR9, R6 ;  /* 0x0000000905067c25 */ /* 0x000fc8000f820006 */
[----:B------:R-:W-:-:S04]  /*5e90*/  IMAD.WIDE.U32 R4, R5, UR8, RZ ;  /* 0x0000000805047c25 */ /* 0x000fc8000f8e00ff */
[----:B------:R-:W-:Y:S01]  /*5ea0*/  IMAD.MOV.U32 R4, RZ, RZ, R7 ;  /* 0x000000ffff047224 */ /* 0x000fe200078e0007 */
[----:B------:R-:W-:Y:S01]  /*5eb0*/  IADD3 RZ, P3, R5, R6, RZ ;  /* 0x0000000605ff7210 */ /* 0x000fe20007f7e0ff */
[----:B------:R-:W-:-:S04]  /*5ec0*/  IMAD.X R5, RZ, RZ, RZ, P1 ;  /* 0x000000ffff057224 */ /* 0x000fc800008e06ff */
[----:B------:R-:W-:-:S08]  /*5ed0*/  IMAD.WIDE.U32.X R4, R23, UR9, R4, P3 ;  /* 0x0000000917047c25 */ /* 0x000fd000098e0404 */
.L_x_130:
[----:B------:R-:W-:Y:S01]  /*5ee0*/  ISETP.NE.AND P1, PT, R2, 0x1, PT ;  /* 0x000000010200780c */ /* 0x000fe20003f25270 */
[----:B------:R-:W-:Y:S01]  /*5ef0*/  ULDC UR4, c[0x0][0x648] ;  /* 0x0001920000047ab9 */ /* 0x000fe20000000800 */
[----:B------:R-:W-:Y:S01]  /*5f00*/  LOP3.LUT R20, R20, UR17, RZ, 0xc0, !PT ;  /* 0x0000001114147c12 */ /* 0x000fe2000f8ec0ff */
[----:B------:R-:W-:Y:S01]  /*5f10*/  IMAD.MOV R22, RZ, RZ, -R22 ;  /* 0x000000ffff167224 */ /* 0x000fe200078e0a16 */
[----:B------:R-:W-:Y:S01]  /*5f20*/  SHF.R.U64 R5, R4, UR4, R5 ;  /* 0x0000000404057c19 */ /* 0x000fe20008001205 */
[----:B------:R-:W-:Y:S01]  /*5f30*/  ULDC UR4, c[0x0][0x638] ;  /* 0x00018e0000047ab9 */ /* 0x000fe20000000800 */
[----:B------:R-:W-:Y:S01]  /*5f40*/  LOP3.LUT R9, R9, UR16, RZ, 0xc0, !PT ;  /* 0x0000001009097c12 */ /* 0x000fe2000f8ec0ff */
[----:B------:R-:W-:Y:S01]  /*5f50*/  ULDC UR5, c[0x0][0x610] ;  /* 0x0001840000057ab9 */ /* 0x000fe20000000800 */
[----:B------:R-:W-:Y:S02]  /*5f60*/  IMAD.MOV.U32 R4, RZ, RZ, 0x1 ;  /* 0x00000001ff047424 */ /* 0x000fe400078e00ff */
[----:B------:R-:W-:-:S02]  /*5f70*/  IMAD.MOV R7, RZ, RZ, -R5 ;  /* 0x000000ffff077224 */ /* 0x000fc400078e0a05 */
[----:B------:R-:W-:Y:S02]  /*5f80*/  IMAD R20, R5, UR18, R20 ;  /* 0x0000001205147c24 */ /* 0x000fe4000f8e0214 */
[----:B0-----:R-:W-:Y:S02]  /*5f90*/  @P1 IMAD R15, R21, R22, R14 ;  /* 0x00000016150f1224 */ /* 0x001fe400078e020e */
[----:B------:R-:W-:Y:S01]  /*5fa0*/  IMAD R18, R7, UR4, R18 ;  /* 0x0000000407127c24 */ /* 0x000fe2000f8e0212 */
[----:B------:R-:W-:Y:S01]  /*5fb0*/  ULDC UR4, c[0x0][0x600] ;  /* 0x0001800000047ab9 */ /* 0x000fe20000000800 */
[----:B------:R-:W-:Y:S02]  /*5fc0*/  IMAD R15, R20, UR5, R15 ;  /* 0x00000005140f7c24 */ /* 0x000fe4000f8e020f */
[----:B------:R-:W-:-:S05]  /*5fd0*/  IMAD R18, R18, UR4, R9 ;  /* 0x0000000412127c24 */ /* 0x000fca000f8e0209 */
[----:B------:R-:W-:Y:S02]  /*5fe0*/  SEL R9, R18, R15, !P1 ;  /* 0x0000000f12097207 */ /* 0x000fe40004800000 */
[----:B------:R-:W-:-:S07]  /*5ff0*/  SEL R7, R15, R18, !P1 ;  /* 0x000000120f077207 */ /* 0x000fce0004800000 */
.L_x_128:
[----:B------:R-:W-:Y:S05]  /*6000*/  BSYNC B1 ;  /* 0x0000000000017941 */ /* 0x000fea0003800000 */
.L_x_127:
[----:B------:R-:W-:-:S13]  /*6010*/  LOP3.LUT P1, RZ, R4, 0xff, RZ, 0xc0, !PT ;  /* 0x000000ff04ff7812 */ /* 0x000fda000782c0ff */
[----:B------:R-:W-:Y:S05]  /*6020*/  @P1 BRA `(.L_x_131) ;  /* 0xfffffff4004c1947 */ /* 0x000fea000383ffff */
[----:B------:R-:W-:Y:S05]  /*6030*/  BSYNC B0 ;  /* 0x0000000000007941 */ /* 0x000fea0003800000 */
.L_x_119:
[----:B------:R-:W-:-:S03]  /*6040*/  UMOV UR4, 0xffffffff ;  /* 0xffffffff00047882 */ /* 0x000fc60000000000 */
[----:B------:R-:W-:Y:S05]  /*6050*/  BRA.DIV UR4, `(.L_x_132) ;  /* 0x0000000a04e87947 */ /* 0x000fea000b800000 */
[----:B------:R-:W-:-:S13]  /*6060*/  ELECT P6, URZ, PT ;  /* 0x00000000003f782f */ /* 0x000fda00038c0000 */
.L_x_159:
[----:B------:R-:W-:Y:S04]  /*6070*/  BSSY B0, `(.L_x_133) ;  /* 0x00000a0000007945 */ /* 0x000fe80003800000 */
[----:B------:R-:W-:Y:S05]  /*6080*/  @!P6 BRA `(.L_x_134) ;  /* 0x000000080078e947 */ /* 0x000fea0003800000 */
[----:B------:R-:W-:-:S04]  /*6090*/  LOP3.LUT R19, R19, 0x2, RZ, 0xfc, !PT ;  /* 0x0000000213137812 */ /* 0x000fc800078efcff */
[----:B------:R-:W-:-:S13]  /*60a0*/  ISETP.NE.AND P0, PT, R19, 0x3, PT ;  /* 0x000000031300780c */ /* 0x000fda0003f05270 */
[----:B------:R-:W-:Y:S05]  /*60b0*/  @!P0 BRA `(.L_x_135) ;  /* 0x0000000000048947 */ /* 0x000fea0003800000 */
[----:B------:R-:W-:Y:S01]  /*60c0*/  BPT.TRAP 0x1 ;  /* 0x000000040000795c */ /* 0x000fe20000300000 */
.L_x_135:
[----:B------:R-:W0:Y:S01]  /*60d0*/  S2R R3, SR_CgaCtaId ;  /* 0x0000000000037919 */ /* 0x000e220000008800 */
[----:B------:R-:W-:-:S04]  /*60e0*/  MOV R2, 0x400 ;  /* 0x0000040000027802 */ /* 0x000fc80000000f00 */
[----:B0-----:R-:W-:Y:S02]  /*60f0*/  LEA R3, R3, R2, 0x18 ;  /* 0x0000000203037211 */ /* 0x001fe400078ec0ff */
[----:B------:R-:W-:-:S03]  /*6100*/  SHF.L.U32 R2, R0, 0x1f, RZ ;  /* 0x0000001f00027819 */ /* 0x000fc600000006ff */
[----:B------:R-:W-:-:S04]  /*6110*/  VIADD R3, R3, 0x88 ;  /* 0x0000008803037836 */ /* 0x000fc80000000000 */
[C---:B------:R-:W-:Y:S02]  /*6120*/  IMAD R7, R12.reuse, 0x8, R3 ;  /* 0x000000080c077824 */ /* 0x040fe400078e0203 */
[----:B------:R-:W-:Y:S02]  /*6130*/  VIADD R12, R12, 0x1 ;  /* 0x000000010c0c7836 */ /* 0x000fe40000000000 */
[----:B------:R-:W0:Y:S03]  /*6140*/  SYNCS.PHASECHK.TRANS64.TRYWAIT P0, [R7+URZ], R2 ;  /* 0x00000002070075a7 */ /* 0x000e26000800017f */
[----:B------:R-:W-:-:S04]  /*6150*/  ISETP.NE.AND P1, PT, R12, 0x11, PT ;  /* 0x000000110c00780c */ /* 0x000fc80003f25270 */
[----:B------:R-:W-:Y:S02]  /*6160*/  SEL R5, RZ, 0x1, P1 ;  /* 0x00000001ff057807 */ /* 0x000fe40000800000 */
[----:B------:R-:W-:Y:S02]  /*6170*/  SEL R12, R12, RZ, P1 ;  /* 0x000000ff0c0c7207 */ /* 0x000fe40000800000 */
[----:B------:R-:W-:-:S03]  /*6180*/  LOP3.LUT R5, R0, R5, RZ, 0x3c, !PT ;  /* 0x0000000500057212 */ /* 0x000fc600078e3cff */
[----:B------:R-:W-:Y:S01]  /*6190*/  IMAD R9, R12, 0x8, R3 ;  /* 0x000000080c097824 */ /* 0x000fe200078e0203 */
[----:B------:R-:W-:Y:S01]  /*61a0*/  SHF.L.U32 R4, R5, 0x1f, RZ ;  /* 0x0000001f05047819 */ /* 0x000fe200000006ff */
[----:B0-----:R-:W-:Y:S06]  /*61b0*/  @!P0 BRA `(.L_x_136) ;  /* 0x0000000800b08947 */ /* 0x001fec0003800000 */
.L_x_160:
[----:B------:R-:W1:Y:S01]  /*61c0*/  SYNCS.PHASECHK.TRANS64.TRYWAIT P0, [R9+URZ], R4 ;  /* 0x00000004090075a7 */ /* 0x000e62000800017f */
[----:B------:R-:W-:-:S05]  /*61d0*/  VIADD R0, R12, 0x1 ;  /* 0x000000010c007836 */ /* 0x000fca0000000000 */
[----:B------:R-:W-:-:S04]  /*61e0*/  ISETP.NE.AND P1, PT, R0, 0x11, PT ;  /* 0x000000110000780c */ /* 0x000fc80003f25270 */
[----:B0-----:R-:W-:Y:S02]  /*61f0*/  SEL R2, RZ, 0x1, P1 ;  /* 0x00000001ff027807 */ /* 0x001fe40000800000 */
[----:B------:R-:W-:Y:S02]  /*6200*/  SEL R0, R0, RZ, P1 ;  /* 0x000000ff00007207 */ /* 0x000fe40000800000 */
[----:B------:R-:W-:-:S03]  /*6210*/  LOP3.LUT R7, R5, R2, RZ, 0x3c, !PT ;  /* 0x0000000205077212 */ /* 0x000fc600078e3cff */
[----:B------:R-:W-:Y:S01]  /*6220*/  IMAD R6, R0, 0x8, R3 ;  /* 0x0000000800067824 */ /* 0x000fe200078e0203 */
[----:B------:R-:W-:Y:S01]  /*6230*/  SHF.L.U32 R5, R7, 0x1f, RZ ;  /* 0x0000001f07057819 */ /* 0x000fe200000006ff */
[----:B-1----:R-:W-:Y:S06]  /*6240*/  @!P0 BRA `(.L_x_137) ;  /* 0x0000000800a08947 */ /* 0x002fec0003800000 */
.L_x_161:
[----:B------:R-:W1:Y:S01]  /*6250*/  SYNCS.PHASECHK.TRANS64.TRYWAIT P0, [R6+URZ], R5 ;  /* 0x00000005060075a7 */ /* 0x000e62000800017f */
[----:B------:R-:W-:-:S05]  /*6260*/  VIADD R0, R0, 0x1 ;  /* 0x0000000100007836 */ /* 0x000fca0000000000 */
[----:B------:R-:W-:-:S04]  /*6270*/  ISETP.NE.AND P1, PT, R0, 0x11, PT ;  /* 0x000000110000780c */ /* 0x000fc80003f25270 */
[----:B------:R-:W-:Y:S02]  /*6280*/  SEL R2, RZ, 0x1, P1 ;  /* 0x00000001ff027807 */ /* 0x000fe40000800000 */
[----:B------:R-:W-:Y:S02]  /*6290*/  SEL R0, R0, RZ, P1 ;  /* 0x000000ff00007207 */ /* 0x000fe40000800000 */
[----:B------:R-:W-:-:S03]  /*62a0*/  LOP3.LUT R7, R7, R2, RZ, 0x3c, !PT ;  /* 0x0000000207077212 */ /* 0x000fc600078e3cff */
[----:B0-----:R-:W-:Y:S01]  /*62b0*/  IMAD R9, R0, 0x8, R3 ;  /* 0x0000000800097824 */ /* 0x001fe200078e0203 */
[----:B------:R-:W-:Y:S01]  /*62c0*/  SHF.L.U32 R4, R7, 0x1f, RZ ;  /* 0x0000001f07047819 */ /* 0x000fe200000006ff */
[----:B-1----:R-:W-:Y:S06]  /*62d0*/  @!P0 BRA `(.L_x_138) ;  /* 0x0000000800908947 */ /* 0x002fec0003800000 */
.L_x_162:
        /* <DEDUP_REMOVED lines=9> */
.L_x_163:
        /* <DEDUP_REMOVED lines=9> */
.L_x_164:
        /* <DEDUP_REMOVED lines=9> */
.L_x_165:
        /* <DEDUP_REMOVED lines=9> */
.L_x_166:
        /* <DEDUP_REMOVED lines=9> */
.L_x_167:
        /* <DEDUP_REMOVED lines=9> */
.L_x_168:
        /* <DEDUP_REMOVED lines=9> */
.L_x_169:
        /* <DEDUP_REMOVED lines=9> */
.L_x_170:
        /* <DEDUP_REMOVED lines=9> */
.L_x_171:
        /* <DEDUP_REMOVED lines=9> */
.L_x_172:
        /* <DEDUP_REMOVED lines=9> */
.L_x_173:
        /* <DEDUP_REMOVED lines=9> */
.L_x_174:
[----:B------:R-:W1:Y:S01]  /*69a0*/  SYNCS.PHASECHK.TRANS64.TRYWAIT P0, [R9+URZ], R4 ;  /* 0x00000004090075a7 */ /* 0x000e62000800017f */
[----:B------:R-:W-:-:S05]  /*69b0*/  VIADD R0, R0, 0x1 ;  /* 0x0000000100007836 */ /* 0x000fca0000000000 */
[----:B------:R-:W-:-:S04]  /*69c0*/  ISETP.NE.AND P1, PT, R0, 0x11, PT ;  /* 0x000000110000780c */ /* 0x000fc80003f25270 */
[----:B------:R-:W-:Y:S02]  /*69d0*/  SEL R2, RZ, 0x1, P1 ;  /* 0x00000001ff027807 */ /* 0x000fe40000800000 */
[----:B------:R-:W-:Y:S02]  /*69e0*/  SEL R0, R0, RZ, P1 ;  /* 0x000000ff00007207 */ /* 0x000fe40000800000 */
[----:B------:R-:W-:Y:S01]  /*69f0*/  LOP3.LUT R2, R7, R2, RZ, 0x3c, !PT ;  /* 0x0000000207027212 */ /* 0x000fe200078e3cff */
[----:B-1----:R-:W-:Y:S06]  /*6a00*/  @!P0 BRA `(.L_x_151) ;  /* 0x0000000400c88947 */ /* 0x002fec0003800000 */
.L_x_175:
[----:B------:R-:W-:Y:S01]  /*6a10*/  IMAD R3, R0, 0x8, R3 ;  /* 0x0000000800037824 */ /* 0x000fe200078e0203 */
[----:B------:R-:W-:-:S07]  /*6a20*/  SHF.L.U32 R0, R2, 0x1f, RZ ;  /* 0x0000001f02007819 */ /* 0x000fce00000006ff */
.L_x_152:
[----:B--2---:R2:W3:Y:S02]  /*6a30*/  SYNCS.PHASECHK.TRANS64.TRYWAIT P0, [R3+URZ], R0 ;  /* 0x00000000030075a7 */ /* 0x0044e4000800017f */
[----:B---3--:R-:W-:Y:S05]  /*6a40*/  @!P0 NANOSLEEP.SYNCS 0x989680 ;  /* 0x009896800000895d */ /* 0x008fea0003900000 */
[----:B------:R-:W3:Y:S02]  /*6a50*/  @!P0 SYNCS.PHASECHK.TRANS64 P0, [R3+URZ], R0 ;  /* 0x00000000030085a7 */ /* 0x000ee4000800007f */
[----:B---3--:R-:W-:Y:S05]  /*6a60*/  @!P0 BRA `(.L_x_152) ;  /* 0xfffffffc00f08947 */ /* 0x008fea000383ffff */
.L_x_134:
[----:B------:R-:W-:Y:S05]  /*6a70*/  BSYNC B0 ;  /* 0x0000000000007941 */ /* 0x000fea0003800000 */
.L_x_133:
[----:B------:R-:W-:Y:S05]  /*6a80*/  EXIT ;  /* 0x000000000000794d */ /* 0x000fea0003800000 */
.L_x_18:
[----:B---3--:R3:W4:Y:S02]  /*6a90*/  SYNCS.PHASECHK.TRANS64.TRYWAIT P1, [R3+URZ], R0 ;  /* 0x00000000030075a7 */ /* 0x008724000802017f */
[----:B----4-:R-:W-:Y:S05]  /*6aa0*/  @!P1 NANOSLEEP.SYNCS 0x989680 ;  /* 0x009896800000995d */ /* 0x010fea0003900000 */
[----:B------:R-:W4:Y:S02]  /*6ab0*/  @!P1 SYNCS.PHASECHK.TRANS64 P1, [R3+URZ], R0 ;  /* 0x00000000030095a7 */ /* 0x000f24000802007f */
[----:B----4-:R-:W-:Y:S05]  /*6ac0*/  @!P1 BRA `(.L_x_18) ;  /* 0xfffffffc00f09947 */ /* 0x010fea000383ffff */
[----:B------:R-:W-:Y:S05]  /*6ad0*/  BRA `(.L_x_17) ;  /* 0xffffffa800507947 */ /* 0x000fea000383ffff */
.L_x_23:
[----:B-1----:R1:W2:Y:S02]  /*6ae0*/  SYNCS.PHASECHK.TRANS64.TRYWAIT P1, [R5+URZ], R4 ;  /* 0x00000004050075a7 */ /* 0x0022a4000802017f */
[----:B--2---:R-:W-:Y:S05]  /*6af0*/  @!P1 NANOSLEEP.SYNCS 0x989680 ;  /* 0x009896800000995d */ /* 0x004fea0003900000 */
[----:B------:R-:W2:Y:S02]  /*6b00*/  @!P1 SYNCS.PHASECHK.TRANS64 P1, [R5+URZ], R4 ;  /* 0x00000004050095a7 */ /* 0x000ea4000802007f */
[----:B--2---:R-:W-:Y:S05]  /*6b10*/  @!P1 BRA `(.L_x_23) ;  /* 0xfffffffc00f09947 */ /* 0x004fea000383ffff */
[----:B------:R-:W-:Y:S05]  /*6b20*/  BRA `(.L_x_22) ;  /* 0xffffffac00d47947 */ /* 0x000fea000383ffff */
.L_x_120:
[----:B------:R-:W-:Y:S01]  /*6b30*/  BSSY B1, `(.L_x_153) ;  /* 0x0000006000017945 */ /* 0x000fe20003800000 */
[----:B------:R-:W-:-:S07]  /*6b40*/  IMAD.MOV.U32 R15, RZ, RZ, -0x1 ;  /* 0xffffffffff0f7424 */ /* 0x000fce00078e00ff */
[----:B------:R-:W-:Y:S05]  /*6b50*/  WARPSYNC.COLLECTIVE R15, `(.L_x_154) ;  /* 0x000000000f0c7348 */ /* 0x000fea0003c00000 */
[----:B------:R-:W-:Y:S02]  /*6b60*/  ELECT P6, UR62, PT ;  /* 0x00000000003e782f */ /* 0x000fe400038c0000 */
[----:B------:R-:W-:Y:S01]  /*6b70*/  MOV R14, UR62 ;  /* 0x0000003e000e7c02 */ /* 0x000fe20008000f00 */
[----:B------:R-:W-:Y:S10]  /*6b80*/  ENDCOLLECTIVE ;  /* 0x000000000000791b */ /* 0x000ff40003800000 */
.L_x_154:
[----:B------:R-:W-:Y:S05]  /*6b90*/  BSYNC B1 ;  /* 0x0000000000017941 */ /* 0x000fea0003800000 */
.L_x_153:
[----:B------:R-:W-:Y:S05]  /*6ba0*/  BRA `(.L_x_155) ;  /* 0xffffffe800787947 */ /* 0x000fea000383ffff */
.L_x_123:
[----:B0-----:R0:W1:Y:S02]  /*6bb0*/  SYNCS.PHASECHK.TRANS64.TRYWAIT P1, [R14+URZ+0x88], R7 ;  /* 0x000088070e0075a7 */ /* 0x001064000802017f */
[----:B-1----:R-:W-:Y:S05]  /*6bc0*/  @!P1 NANOSLEEP.SYNCS 0x989680 ;  /* 0x009896800000995d */ /* 0x002fea0003900000 */
[----:B------:R-:W1:Y:S02]  /*6bd0*/  @!P1 SYNCS.PHASECHK.TRANS64 P1, [R14+URZ+0x88], R7 ;  /* 0x000088070e0095a7 */ /* 0x000e64000802007f */
[----:B-1----:R-:W-:Y:S05]  /*6be0*/  @!P1 BRA `(.L_x_123) ;  /* 0xfffffffc00f09947 */ /* 0x002fea000383ffff */
[----:B------:R-:W-:Y:S05]  /*6bf0*/  BRA `(.L_x_156) ;  /* 0xffffffe800ac7947 */ /* 0x000fea000383ffff */
.L_x_132:
[----:B------:R-:W-:Y:S01]  /*6c00*/  BSSY B0, `(.L_x_157) ;  /* 0x0000006000007945 */ /* 0x000fe20003800000 */
[----:B------:R-:W-:-:S07]  /*6c10*/  IMAD.MOV.U32 R15, RZ, RZ, -0x1 ;  /* 0xffffffffff0f7424 */ /* 0x000fce00078e00ff */
[----:B------:R-:W-:Y:S05]  /*6c20*/  WARPSYNC.COLLECTIVE R15, `(.L_x_158) ;  /* 0x000000000f0c7348 */ /* 0x000fea0003c00000 */
[----:B------:R-:W-:Y:S02]  /*6c30*/  ELECT P6, UR62, PT ;  /* 0x00000000003e782f */ /* 0x000fe400038c0000 */
[----:B------:R-:W-:Y:S01]  /*6c40*/  MOV R14, UR62 ;  /* 0x0000003e000e7c02 */ /* 0x000fe20008000f00 */
[----:B------:R-:W-:Y:S10]  /*6c50*/  ENDCOLLECTIVE ;  /* 0x000000000000791b */ /* 0x000ff40003800000 */
.L_x_158:
[----:B------:R-:W-:Y:S05]  /*6c60*/  BSYNC B0 ;  /* 0x0000000000007941 */ /* 0x000fea0003800000 */
.L_x_157:
[----:B------:R-:W-:Y:S05]  /*6c70*/  BRA `(.L_x_159) ;  /* 0xfffffff000fc7947 */ /* 0x000fea000383ffff */
.L_x_136:
[----:B0-----:R0:W1:Y:S02]  /*6c80*/  SYNCS.PHASECHK.TRANS64.TRYWAIT P0, [R7+URZ], R2 ;  /* 0x00000002070075a7 */ /* 0x001064000800017f */
[----:B-1----:R-:W-:Y:S05]  /*6c90*/  @!P0 NANOSLEEP.SYNCS 0x989680 ;  /* 0x009896800000895d */ /* 0x002fea0003900000 */
[----:B------:R-:W1:Y:S02]  /*6ca0*/  @!P0 SYNCS.PHASECHK.TRANS64 P0, [R7+URZ], R2 ;  /* 0x00000002070085a7 */ /* 0x000e64000800007f */
[----:B-1----:R-:W-:Y:S05]  /*6cb0*/  @!P0 BRA `(.L_x_136) ;  /* 0xfffffffc00f08947 */ /* 0x002fea000383ffff */
[----:B------:R-:W-:Y:S05]  /*6cc0*/  BRA `(.L_x_160) ;  /* 0xfffffff4003c7947 */ /* 0x000fea000383ffff */
.L_x_137:
[----:B0-----:R0:W1:Y:S02]  /*6cd0*/  SYNCS.PHASECHK.TRANS64.TRYWAIT P0, [R9+URZ], R4 ;  /* 0x00000004090075a7 */ /* 0x001064000800017f */
[----:B-1----:R-:W-:Y:S05]  /*6ce0*/  @!P0 NANOSLEEP.SYNCS 0x989680 ;  /* 0x009896800000895d */ /* 0x002fea0003900000 */
[----:B------:R-:W1:Y:S02]  /*6cf0*/  @!P0 SYNCS.PHASECHK.TRANS64 P0, [R9+URZ], R4 ;  /* 0x00000004090085a7 */ /* 0x000e64000800007f */
[----:B-1----:R-:W-:Y:S05]  /*6d00*/  @!P0 BRA `(.L_x_137) ;  /* 0xfffffffc00f08947 */ /* 0x002fea000383ffff */
[----:B------:R-:W-:Y:S05]  /*6d10*/  BRA `(.L_x_161) ;  /* 0xfffffff4004c7947 */ /* 0x000fea000383ffff */
.L_x_138:
[----:B0-----:R0:W1:Y:S02]  /*6d20*/  SYNCS.PHASECHK.TRANS64.TRYWAIT P0, [R6+URZ], R5 ;  /* 0x00000005060075a7 */ /* 0x001064000800017f */
[----:B-1----:R-:W-:Y:S05]  /*6d30*/  @!P0 NANOSLEEP.SYNCS 0x989680 ;  /* 0x009896800000895d */ /* 0x002fea0003900000 */
[----:B------:R-:W1:Y:S02]  /*6d40*/  @!P0 SYNCS.PHASECHK.TRANS64 P0, [R6+URZ], R5 ;  /* 0x00000005060085a7 */ /* 0x000e64000800007f */
[----:B-1----:R-:W-:Y:S05]  /*6d50*/  @!P0 BRA `(.L_x_138) ;  /* 0xfffffffc00f08947 */ /* 0x002fea000383ffff */
[----:B------:R-:W-:Y:S05]  /*6d60*/  BRA `(.L_x_162) ;  /* 0xfffffff4005c7947 */ /* 0x000fea000383ffff */
.L_x_139:
[----:B0-----:R0:W1:Y:S02]  /*6d70*/  SYNCS.PHASECHK.TRANS64.TRYWAIT P0, [R9+URZ], R4 ;  /* 0x00000004090075a7 */ /* 0x001064000800017f */
[----:B-1----:R-:W-:Y:S05]  /*6d80*/  @!P0 NANOSLEEP.SYNCS 0x989680 ;  /* 0x009896800000895d */ /* 0x002fea0003900000 */
[----:B------:R-:W1:Y:S02]  /*6d90*/  @!P0 SYNCS.PHASECHK.TRANS64 P0, [R9+URZ], R4 ;  /* 0x00000004090085a7 */ /* 0x000e64000800007f */
[----:B-1----:R-:W-:Y:S05]  /*6da0*/  @!P0 BRA `(.L_x_139) ;  /* 0xfffffffc00f08947 */ /* 0x002fea000383ffff */
[----:B------:R-:W-:Y:S05]  /*6db0*/  BRA `(.L_x_163) ;  /* 0xfffffff4006c7947 */ /* 0x000fea000383ffff */
.L_x_140:
[----:B0-----:R0:W1:Y:S02]  /*6dc0*/  SYNCS.PHASECHK.TRANS64.TRYWAIT P0, [R6+URZ], R5 ;  /* 0x00000005060075a7 */ /* 0x001064000800017f */
[----:B-1----:R-:W-:Y:S05]  /*6dd0*/  @!P0 NANOSLEEP.SYNCS 0x989680 ;  /* 0x009896800000895d */ /* 0x002fea0003900000 */
[----:B------:R-:W1:Y:S02]  /*6de0*/  @!P0 SYNCS.PHASECHK.TRANS64 P0, [R6+URZ], R5 ;  /* 0x00000005060085a7 */ /* 0x000e64000800007f */
[----:B-1----:R-:W-:Y:S05]  /*6df0*/  @!P0 BRA `(.L_x_140) ;  /* 0xfffffffc00f08947 */ /* 0x002fea000383ffff */
[----:B------:R-:W-:Y:S05]  /*6e00*/  BRA `(.L_x_164) ;  /* 0xfffffff4007c7947 */ /* 0x000fea000383ffff */
.L_x_141:
[----:B0-----:R0:W1:Y:S02]  /*6e10*/  SYNCS.PHASECHK.TRANS64.TRYWAIT P0, [R9+URZ], R4 ;  /* 0x00000004090075a7 */ /* 0x001064000800017f */
[----:B-1----:R-:W-:Y:S05]  /*6e20*/  @!P0 NANOSLEEP.SYNCS 0x989680 ;  /* 0x009896800000895d */ /* 0x002fea0003900000 */
[----:B------:R-:W1:Y:S02]  /*6e30*/  @!P0 SYNCS.PHASECHK.TRANS64 P0, [R9+URZ], R4 ;  /* 0x00000004090085a7 */ /* 0x000e64000800007f */
[----:B-1----:R-:W-:Y:S05]  /*6e40*/  @!P0 BRA `(.L_x_141) ;  /* 0xfffffffc00f08947 */ /* 0x002fea000383ffff */
[----:B------:R-:W-:Y:S05]  /*6e50*/  BRA `(.L_x_165) ;  /* 0xfffffff4008c7947 */ /* 0x000fea000383ffff */
.L_x_142:
[----:B0-----:R0:W1:Y:S02]  /*6e60*/  SYNCS.PHASECHK.TRANS64.TRYWAIT P0, [R6+URZ], R5 ;  /* 0x00000005060075a7 */ /* 0x001064000800017f */
[----:B-1----:R-:W-:Y:S05]  /*6e70*/  @!P0 NANOSLEEP.SYNCS 0x989680 ;  /* 0x009896800000895d */ /* 0x002fea0003900000 */
[----:B------:R-:W1:Y:S02]  /*6e80*/  @!P0 SYNCS.PHASECHK.TRANS64 P0, [R6+URZ], R5 ;  /* 0x00000005060085a7 */ /* 0x000e64000800007f */
[----:B-1----:R-:W-:Y:S05]  /*6e90*/  @!P0 BRA `(.L_x_142) ;  /* 0xfffffffc00f08947 */ /* 0x002fea000383ffff */
[----:B------:R-:W-:Y:S05]  /*6ea0*/  BRA `(.L_x_166) ;  /* 0xfffffff4009c7947 */ /* 0x000fea000383ffff */
.L_x_143:
[----:B0-----:R0:W1:Y:S02]  /*6eb0*/  SYNCS.PHASECHK.TRANS64.TRYWAIT P0, [R9+URZ], R4 ;  /* 0x00000004090075a7 */ /* 0x001064000800017f */
[----:B-1----:R-:W-:Y:S05]  /*6ec0*/  @!P0 NANOSLEEP.SYNCS 0x989680 ;  /* 0x009896800000895d */ /* 0x002fea0003900000 */
[----:B------:R-:W1:Y:S02]  /*6ed0*/  @!P0 SYNCS.PHASECHK.TRANS64 P0, [R9+URZ], R4 ;  /* 0x00000004090085a7 */ /* 0x000e64000800007f */
[----:B-1----:R-:W-:Y:S05]  /*6ee0*/  @!P0 BRA `(.L_x_143) ;  /* 0xfffffffc00f08947 */ /* 0x002fea000383ffff */
[----:B------:R-:W-:Y:S05]  /*6ef0*/  BRA `(.L_x_167) ;  /* 0xfffffff400ac7947 */ /* 0x000fea000383ffff */
.L_x_144:
[----:B0-----:R0:W1:Y:S02]  /*6f00*/  SYNCS.PHASECHK.TRANS64.TRYWAIT P0, [R6+URZ], R5 ;  /* 0x00000005060075a7 */ /* 0x001064000800017f */
[----:B-1----:R-:W-:Y:S05]  /*6f10*/  @!P0 NANOSLEEP.SYNCS 0x989680 ;  /* 0x009896800000895d */ /* 0x002fea0003900000 */
[----:B------:R-:W1:Y:S02]  /*6f20*/  @!P0 SYNCS.PHASECHK.TRANS64 P0, [R6+URZ], R5 ;  /* 0x00000005060085a7 */ /* 0x000e64000800007f */
[----:B-1----:R-:W-:Y:S05]  /*6f30*/  @!P0 BRA `(.L_x_144) ;  /* 0xfffffffc00f08947 */ /* 0x002fea000383ffff */
[----:B------:R-:W-:Y:S05]  /*6f40*/  BRA `(.L_x_168) ;  /* 0xfffffff400bc7947 */ /* 0x000fea000383ffff */
.L_x_145:
[----:B0-----:R0:W1:Y:S02]  /*6f50*/  SYNCS.PHASECHK.TRANS64.TRYWAIT P0, [R9+URZ], R4 ;  /* 0x00000004090075a7 */ /* 0x001064000800017f */
[----:B-1----:R-:W-:Y:S05]  /*6f60*/  @!P0 NANOSLEEP.SYNCS 0x989680 ;  /* 0x009896800000895d */ /* 0x002fea0003900000 */
[----:B------:R-:W1:Y:S02]  /*6f70*/  @!P0 SYNCS.PHASECHK.TRANS64 P0, [R9+URZ], R4 ;  /* 0x00000004090085a7 */ /* 0x000e64000800007f */
[----:B-1----:R-:W-:Y:S05]  /*6f80*/  @!P0 BRA `(.L_x_145) ;  /* 0xfffffffc00f08947 */ /* 0x002fea000383ffff */
[----:B------:R-:W-:Y:S05]  /*6f90*/  BRA `(.L_x_169) ;  /* 0xfffffff400cc7947 */ /* 0x000fea000383ffff */
.L_x_146:
[----:B0-----:R0:W1:Y:S02]  /*6fa0*/  SYNCS.PHASECHK.TRANS64.TRYWAIT P0, [R6+URZ], R5 ;  /* 0x00000005060075a7 */ /* 0x001064000800017f */
[----:B-1----:R-:W-:Y:S05]  /*6fb0*/  @!P0 NANOSLEEP.SYNCS 0x989680 ;  /* 0x009896800000895d */ /* 0x002fea0003900000 */
[----:B------:R-:W1:Y:S02]  /*6fc0*/  @!P0 SYNCS.PHASECHK.TRANS64 P0, [R6+URZ], R5 ;  /* 0x00000005060085a7 */ /* 0x000e64000800007f */
[----:B-1----:R-:W-:Y:S05]  /*6fd0*/  @!P0 BRA `(.L_x_146) ;  /* 0xfffffffc00f08947 */ /* 0x002fea000383ffff */
[----:B------:R-:W-:Y:S05]  /*6fe0*/  BRA `(.L_x_170) ;  /* 0xfffffff400dc7947 */ /* 0x000fea000383ffff */
.L_x_147:
[----:B0-----:R0:W1:Y:S02]  /*6ff0*/  SYNCS.PHASECHK.TRANS64.TRYWAIT P0, [R9+URZ], R4 ;  /* 0x00000004090075a7 */ /* 0x001064000800017f */
[----:B-1----:R-:W-:Y:S05]  /*7000*/  @!P0 NANOSLEEP.SYNCS 0x989680 ;  /* 0x009896800000895d */ /* 0x002fea0003900000 */
[----:B------:R-:W1:Y:S02]  /*7010*/  @!P0 SYNCS.PHASECHK.TRANS64 P0, [R9+URZ], R4 ;  /* 0x00000004090085a7 */ /* 0x000e64000800007f */
[----:B-1----:R-:W-:Y:S05]  /*7020*/  @!P0 BRA `(.L_x_147) ;  /* 0xfffffffc00f08947 */ /* 0x002fea000383ffff */
[----:B------:R-:W-:Y:S05]  /*7030*/  BRA `(.L_x_171) ;  /* 0xfffffff400ec7947 */ /* 0x000fea000383ffff */
.L_x_148:
[----:B0-----:R0:W1:Y:S02]  /*7040*/  SYNCS.PHASECHK.TRANS64.TRYWAIT P0, [R6+URZ], R5 ;  /* 0x00000005060075a7 */ /* 0x001064000800017f */
[----:B-1----:R-:W-:Y:S05]  /*7050*/  @!P0 NANOSLEEP.SYNCS 0x989680 ;  /* 0x009896800000895d */ /* 0x002fea0003900000 */
[----:B------:R-:W1:Y:S02]  /*7060*/  @!P0 SYNCS.PHASECHK.TRANS64 P0, [R6+URZ], R5 ;  /* 0x00000005060085a7 */ /* 0x000e64000800007f */
[----:B-1----:R-:W-:Y:S05]  /*7070*/  @!P0 BRA `(.L_x_148) ;  /* 0xfffffffc00f08947 */ /* 0x002fea000383ffff */
[----:B------:R-:W-:Y:S05]  /*7080*/  BRA `(.L_x_172) ;  /* 0xfffffff400fc7947 */ /* 0x000fea000383ffff */
.L_x_149:
[----:B0-----:R0:W1:Y:S02]  /*7090*/  SYNCS.PHASECHK.TRANS64.TRYWAIT P0, [R9+URZ], R4 ;  /* 0x00000004090075a7 */ /* 0x001064000800017f */
[----:B-1----:R-:W-:Y:S05]  /*70a0*/  @!P0 NANOSLEEP.SYNCS 0x989680 ;  /* 0x009896800000895d */ /* 0x002fea0003900000 */
[----:B------:R-:W1:Y:S02]  /*70b0*/  @!P0 SYNCS.PHASECHK.TRANS64 P0, [R9+URZ], R4 ;  /* 0x00000004090085a7 */ /* 0x000e64000800007f */
[----:B-1----:R-:W-:Y:S05]  /*70c0*/  @!P0 BRA `(.L_x_149) ;  /* 0xfffffffc00f08947 */ /* 0x002fea000383ffff */
[----:B------:R-:W-:Y:S05]  /*70d0*/  BRA `(.L_x_173) ;  /* 0xfffffff8000c7947 */ /* 0x000fea000383ffff */
.L_x_150:
[----:B0-----:R0:W1:Y:S02]  /*70e0*/  SYNCS.PHASECHK.TRANS64.TRYWAIT P0, [R6+URZ], R5 ;  /* 0x00000005060075a7 */ /* 0x001064000800017f */
[----:B-1----:R-:W-:Y:S05]  /*70f0*/  @!P0 NANOSLEEP.SYNCS 0x989680 ;  /* 0x009896800000895d */ /* 0x002fea0003900000 */
[----:B------:R-:W1:Y:S02]  /*7100*/  @!P0 SYNCS.PHASECHK.TRANS64 P0, [R6+URZ], R5 ;  /* 0x00000005060085a7 */ /* 0x000e64000800007f */
[----:B-1----:R-:W-:Y:S05]  /*7110*/  @!P0 BRA `(.L_x_150) ;  /* 0xfffffffc00f08947 */ /* 0x002fea000383ffff */
[----:B------:R-:W-:Y:S05]  /*7120*/  BRA `(.L_x_174) ;  /* 0xfffffff8001c7947 */ /* 0x000fea000383ffff */
.L_x_151:
[----:B-1----:R1:W2:Y:S02]  /*7130*/  SYNCS.PHASECHK.TRANS64.TRYWAIT P0, [R9+URZ], R4 ;  /* 0x00000004090075a7 */ /* 0x0022a4000800017f */
[----:B--2---:R-:W-:Y:S05]  /*7140*/  @!P0 NANOSLEEP.SYNCS 0x989680 ;  /* 0x009896800000895d */ /* 0x004fea0003900000 */
[----:B------:R-:W2:Y:S02]  /*7150*/  @!P0 SYNCS.PHASECHK.TRANS64 P0, [R9+URZ], R4 ;  /* 0x00000004090085a7 */ /* 0x000ea4000800007f */
[----:B--2---:R-:W-:Y:S05]  /*7160*/  @!P0 BRA `(.L_x_151) ;  /* 0xfffffffc00f08947 */ /* 0x004fea000383ffff */
[----:B------:R-:W-:Y:S05]  /*7170*/  BRA `(.L_x_175) ;  /* 0xfffffff800247947 */ /* 0x000fea000383ffff */
.L_x_176:
[----:B------:R-:W-:-:S00]  /*7180*/  BRA `(.L_x_176) ;  /* 0xfffffffc00fc7947 */ /* 0x000fc0000383ffff */
[----:B------:R-:W-:-:S00]  /*7190*/  NOP ;  /* 0x0000000000007918 */ /* 0x000fc00000000000 */
        /* <DEDUP_REMOVED lines=14> */
.L_x_177:


//--------------------- .nv.global.init           --------------------------
	.section	.nv.global.init,"aw",@progbits
.nv.global.init:
	.type		$str$22,@object
	.size		$str$22,($str$23 - $str$22)
$str$22:
        /*0000*/ 	.byte	0x6b, 0x5f, 0x74, 0x69, 0x6c, 0x65, 0x5f, 0x63, 0x6f, 0x75, 0x6e, 0x74, 0x20, 0x3e, 0x3d, 0x20
        /*0010*/ 	.byte	0x31, 0x00
	.type		$str$23,@object
	.size		$str$23,(__unnamed_1 - $str$23)
$str$23:
        /*0012*/ 	.byte	0x2f, 0x74, 0x6d, 0x70, 0x2f, 0x63, 0x75, 0x74, 0x6c, 0x61, 0x73, 0x73, 0x5f, 0x73, 0x77, 0x65
        /*0022*/ 	.byte	0x65, 0x70, 0x5f, 0x73, 0x72, 0x63, 0x2f, 0x69, 0x6e, 0x63, 0x6c, 0x75, 0x64, 0x65, 0x2f, 0x63
        /*0032*/ 	.byte	0x75, 0x74, 0x6c, 0x61, 0x73, 0x73, 0x2f, 0x67, 0x65, 0x6d, 0x6d, 0x2f, 0x63, 0x6f, 0x6c, 0x6c
        /*0042*/ 	.byte	0x65, 0x63, 0x74, 0x69, 0x76, 0x65, 0x2f, 0x73, 0x6d, 0x39, 0x30, 0x5f, 0x6d, 0x6d, 0x61, 0x5f
        /*0052*/ 	.byte	0x74, 0x6d, 0x61, 0x5f, 0x67, 0x6d, 0x6d, 0x61, 0x5f, 0x73, 0x73, 0x5f, 0x77, 0x61, 0x72, 0x70
        /*0062*/ 	.byte	0x73, 0x70, 0x65, 0x63, 0x69, 0x61, 0x6c, 0x69, 0x7a, 0x65, 0x64, 0x2e, 0x68, 0x70, 0x70, 0x00
	.type		__unnamed_1,@object
	.size		__unnamed_1,(.L_0 - __unnamed_1)
__unnamed_1:
        /*0072*/ 	.byte	0x76, 0x6f, 0x69, 0x64, 0x20, 0x63, 0x75, 0x74, 0x6c, 0x61, 0x73, 0x73, 0x3a, 0x3a, 0x67, 0x65
        /* <DEDUP_REMOVED lines=171> */
        /*0b32*/ 	.byte	0x65, 0x3a, 0x3a, 0x69, 0x64, 0x65, 0x6e, 0x74, 0x69, 0x74, 0x79, 0x5d, 0x00
.L_0:


//--------------------- .nv.shared._ZN7cutlass13device_kernelINS_4gemm6kernel13GemmUniversalIN4cute5tupleIJiiiiEEENS1_10collective13CollectiveMmaINS1_34MainloopSm90TmaGmmaWarpSpecializedILi17ENS5_IJNS4_1CILi1EEESB_SB_EEENS1_35KernelTmaWarpSpecializedCooperativeEEENS5_IJNSA_ILi128EEENSA_ILi80EEENSA_ILi64EEEEEEaNS5_IJlSB_lEEEaSJ_NS4_8TiledMMAINS4_8MMA_AtomIJNS4_4SM904GMMA26MMA_64x16x32_S32S8S8_SS_TNEEEENS4_6LayoutINS5_IJNSA_ILi2EEESB_SB_EEENS5_IJSB_NSA_ILi0EEEST_EEEEENS5_IJNS4_10UnderscoreESW_SW_EEEEENS4_13SM90_TMA_LOADENS4_14ComposedLayoutINS4_7SwizzleILi2ELi4ELi3EEENS4_18smem_ptr_flag_bitsILi8EEENSQ_INS5_IJNSA_ILi8EEESH_EEENS5_IJSH_SB_EEEEEEEvNS4_8identityESZ_S19_vS1A_EENS_8epilogue10collective6detail29Sm90TmaWarpSpecializedAdapterINS1D_15DefaultEpilogueIaSJ_SJ_NS1C_6thread17LinearCombinationIaLi1EiiLNS1H_9ScaleType4KindE0ELNS_15FloatRoundStyleE2EaEENS1_15EpilogueDefaultEEEEEvvEEEEvNT_6ParamsE --------------------------
	.section	.nv.shared._ZN7cutlass13device_kernelINS_4gemm6kernel13GemmUniversalIN4cute5tupleIJiiiiEEENS1_10collective13CollectiveMmaINS1_34MainloopSm90TmaGmmaWarpSpecializedILi17ENS5_IJNS4_1CILi1EEESB_SB_EEENS1_35KernelTmaWarpSpecializedCooperativeEEENS5_IJNSA_ILi128EEENSA_ILi80EEENSA_ILi64EEEEEEaNS5_IJlSB_lEEEaSJ_NS4_8TiledMMAINS4_8MMA_AtomIJNS4_4SM904GMMA26MMA_64x16x32_S32S8S8_SS_TNEEEENS4_6LayoutINS5_IJNSA_ILi2EEESB_SB_EEENS5_IJSB_NSA_ILi0EEEST_EEEEENS5_IJNS4_10UnderscoreESW_SW_EEEEENS4_13SM90_TMA_LOADENS4_14ComposedLayoutINS4_7SwizzleILi2ELi4ELi3EEENS4_18smem_ptr_flag_bitsILi8EEENSQ_INS5_IJNSA_ILi8EEESH_EEENS5_IJSH_SB_EEEEEEEvNS4_8identityESZ_S19_vS1A_EENS_8epilogue10collective6detail29Sm90TmaWarpSpecializedAdapterINS1D_15DefaultEpilogueIaSJ_SJ_NS1C_6thread17LinearCombinationIaLi1EiiLNS1H_9ScaleType4KindE0ELNS_15FloatRoundStyleE2EaEENS1_15EpilogueDefaultEEEEEvvEEEEvNT_6ParamsE,"aw",@nobits
	.sectionflags	@""
	.align	16
	.zero		1024


//--------------------- .nv.shared.reserved.0     --------------------------
	.section	.nv.shared.reserved.0,"aw",@nobits
	.weak		__nv_reservedSMEM_offset_0_alias
	.size		__nv_reservedSMEM_offset_0_alias, 0, 0
	.other		__nv_reservedSMEM_offset_0_alias,@"STO_CUDA_RESERVED_SHARED STV_DEFAULT"
__nv_reservedSMEM_offset_0_alias:
	.zero		0


//--------------------- .nv.global                --------------------------
	.section	.nv.global,"aw",@nobits
.nv.global:
	.type		_ZN40_INTERNAL_09b8a6cf_4_k_cu_cf563783_167374cute1_E,@object
	.size		_ZN40_INTERNAL_09b8a6cf_4_k_cu_cf563783_167374cute1_E,(_ZN40_INTERNAL_09b8a6cf_4_k_cu_cf563783_167374cuda3std3__45__cpo6cbeginE - _ZN40_INTERNAL_09b8a6cf_4_k_cu_cf563783_167374cute1_E)
_ZN40_INTERNAL_09b8a6cf_4_k_cu_cf563783_167374cute1_E:
	.zero		1
	.type		_ZN40_INTERNAL_09b8a6cf_4_k_cu_cf563783_167374cuda3std3__45__cpo6cbeginE,@object
	.size		_ZN40_INTERNAL_09b8a6cf_4_k_cu_cf563783_167374cuda3std3__45__cpo6cbeginE,(_ZN40_INTERNAL_09b8a6cf_4_k_cu_cf563783_167374cuda3std3__48in_placeE - _ZN40_INTERNAL_09b8a6cf_4_k_cu_cf563783_167374cuda3std3__45__cpo6cbeginE)
_ZN40_INTERNAL_09b8a6cf_4_k_cu_cf563783_167374cuda3std3__45__cpo6cbeginE:
	.zero		1
	.type		_ZN40_INTERNAL_09b8a6cf_4_k_cu_cf563783_167374cuda3std3__48in_placeE,@object
	.size		_ZN40_INTERNAL_09b8a6cf_4_k_cu_cf563783_167374cuda3std3__48in_placeE,(_ZN40_INTERNAL_09b8a6cf_4_k_cu_cf563783_167374cuda3std6ranges3__45__cpo9iter_moveE - _ZN40_INTERNAL_09b8a6cf_4_k_cu_cf563783_167374cuda3std3__48in_placeE)
_ZN40_INTERNAL_09b8a6cf_4_k_cu_cf563783_167374cuda3std3__48in_placeE:
	.zero		1
	.type		_ZN40_INTERNAL_09b8a6cf_4_k_cu_cf563783_167374cuda3std6ranges3__45__cpo9iter_moveE,@object
	.size		_ZN40_INTERNAL_09b8a6cf_4_k_cu_cf563783_167374cuda3std6ranges3__45__cpo9iter_moveE,(_ZN40_INTERNAL_09b8a6cf_4_k_cu_cf563783_167374cuda3std3__45__cpo5beginE - _ZN40_INTERNAL_09b8a6cf_4_k_cu_cf563783_167374cuda3std6ranges3__45__cpo9iter_moveE)
_ZN40_INTERNAL_09b8a6cf_4_k_cu_cf563783_167374cuda3std6ranges3__45__cpo9iter_moveE:
	.zero		1
	.type		_ZN40_INTERNAL_09b8a6cf_4_k_cu_cf563783_167374cuda3std3__45__cpo5beginE,@object
	.size		_ZN40_INTERNAL_09b8a6cf_4_k_cu_cf563783_167374cuda3std3__45__cpo5beginE,(_ZN40_INTERNAL_09b8a6cf_4_k_cu_cf563783_167374cuda3std3__442_GLOBAL__N__09b8a6cf_4_k_cu_cf563783_167376ignoreE - _ZN40_INTERNAL_09b8a6cf_4_k_cu_cf563783_167374cuda3std3__45__cpo5beginE)
_ZN40_INTERNAL_09b8a6cf_4_k_cu_cf563783_167374cuda3std3__45__cpo5beginE:
	.zero		1
	.type		_ZN40_INTERNAL_09b8a6cf_4_k_cu_cf563783_167374cuda3std3__442_GLOBAL__N__09b8a6cf_4_k_cu_cf563783_167376ignoreE,@object
	.size		_ZN40_INTERNAL_09b8a6cf_4_k_cu_cf563783_167374cuda3std3__442_GLOBAL__N__09b8a6cf_4_k_cu_cf563783_167376ignoreE,(_ZN40_INTERNAL_09b8a6cf_4_k_cu_cf563783_167374cute7productE - _ZN40_INTERNAL_09b8a6cf_4_k_cu_cf563783_167374cuda3std3__442_GLOBAL__N__09b8a6cf_4_k_cu_cf563783_167376ignoreE)
_ZN40_INTERNAL_09b8a6cf_4_k_cu_cf563783_167374cuda3std3__442_GLOBAL__N__09b8a6cf_4_k_cu_cf563783_167376ignoreE:
	.zero		1
	.type		_ZN40_INTERNAL_09b8a6cf_4_k_cu_cf563783_167374cute7productE,@object
	.size		_ZN40_INTERNAL_09b8a6cf_4_k_cu_cf563783_167374cute7productE,(_ZN40_INTERNAL_09b8a6cf_4_k_cu_cf563783_167374cuda3std3__45__cpo3endE - _ZN40_INTERNAL_09b8a6cf_4_k_cu_cf563783_167374cute7productE)
_ZN40_INTERNAL_09b8a6cf_4_k_cu_cf563783_167374cute7productE:
	.zero		1
	.type		_ZN40_INTERNAL_09b8a6cf_4_k_cu_cf563783_167374cuda3std3__45__cpo3endE,@object
	.size		_ZN40_INTERNAL_09b8a6cf_4_k_cu_cf563783_167374cuda3std3__45__cpo3endE,(_ZN40_INTERNAL_09b8a6cf_4_k_cu_cf563783_167374cuda3std3__419piecewise_constructE - _ZN40_INTERNAL_09b8a6cf_4_k_cu_cf563783_167374cuda3std3__45__cpo3endE)
_ZN40_INTERNAL_09b8a6cf_4_k_cu_cf563783_167374cuda3std3__45__cpo3endE:
	.zero		1
	.type		_ZN40_INTERNAL_09b8a6cf_4_k_cu_cf563783_167374cuda3std3__419piecewise_constructE,@object
	.size		_ZN40_INTERNAL_09b8a6cf_4_k_cu_cf563783_167374cuda3std3__419piecewise_constructE,(_ZN40_INTERNAL_09b8a6cf_4_k_cu_cf563783_167374cuda3std3__45__cpo4cendE - _ZN40_INTERNAL_09b8a6cf_4_k_cu_cf563783_167374cuda3std3__419piecewise_constructE)
_ZN40_INTERNAL_09b8a6cf_4_k_cu_cf563783_167374cuda3std3__419piecewise_constructE:
	.zero		1
	.type		_ZN40_INTERNAL_09b8a6cf_4_k_cu_cf563783_167374cuda3std3__45__cpo4cendE,@object
	.size		_ZN40_INTERNAL_09b8a6cf_4_k_cu_cf563783_167374cuda3std3__45__cpo4cendE,(_ZN40_INTERNAL_09b8a6cf_4_k_cu_cf563783_167374cuda3std6ranges3__45__cpo4swapE - _ZN40_INTERNAL_09b8a6cf_4_k_cu_cf563783_167374cuda3std3__45__cpo4cendE)
_ZN40_INTERNAL_09b8a6cf_4_k_cu_cf563783_167374cuda3std3__45__cpo4cendE:
	.zero		1
	.type		_ZN40_INTERNAL_09b8a6cf_4_k_cu_cf563783_167374cuda3std6ranges3__45__cpo4swapE,@object
	.size		_ZN40_INTERNAL_09b8a6cf_4_k_cu_cf563783_167374cuda3std6ranges3__45__cpo4swapE,(.L_8 - _ZN40_INTERNAL_09b8a6cf_4_k_cu_cf563783_167374cuda3std6ranges3__45__cpo4swapE)
_ZN40_INTERNAL_09b8a6cf_4_k_cu_cf563783_167374cuda3std6ranges3__45__cpo4swapE:
	.zero		1
.L_8:


//--------------------- .nv.constant0._ZN7cutlass13device_kernelINS_4gemm6kernel13GemmUniversalIN4cute5tupleIJiiiiEEENS1_10collective13CollectiveMmaINS1_34MainloopSm90TmaGmmaWarpSpecializedILi17ENS5_IJNS4_1CILi1EEESB_SB_EEENS1_35KernelTmaWarpSpecializedCooperativeEEENS5_IJNSA_ILi128EEENSA_ILi80EEENSA_ILi64EEEEEEaNS5_IJlSB_lEEEaSJ_NS4_8TiledMMAINS4_8MMA_AtomIJNS4_4SM904GMMA26MMA_64x16x32_S32S8S8_SS_TNEEEENS4_6LayoutINS5_IJNSA_ILi2EEESB_SB_EEENS5_IJSB_NSA_ILi0EEEST_EEEEENS5_IJNS4_10UnderscoreESW_SW_EEEEENS4_13SM90_TMA_LOADENS4_14ComposedLayoutINS4_7SwizzleILi2ELi4ELi3EEENS4_18smem_ptr_flag_bitsILi8EEENSQ_INS5_IJNSA_ILi8EEESH_EEENS5_IJSH_SB_EEEEEEEvNS4_8identityESZ_S19_vS1A_EENS_8epilogue10collective6detail29Sm90TmaWarpSpecializedAdapterINS1D_15DefaultEpilogueIaSJ_SJ_NS1C_6thread17LinearCombinationIaLi1EiiLNS1H_9ScaleType4KindE0ELNS_15FloatRoundStyleE2EaEENS1_15EpilogueDefaultEEEEEvvEEEEvNT_6ParamsE --------------------------
	.section	.nv.constant0._ZN7cutlass13device_kernelINS_4gemm6kernel13GemmUniversalIN4cute5tupleIJiiiiEEENS1_10collective13CollectiveMmaINS1_34MainloopSm90TmaGmmaWarpSpecializedILi17ENS5_IJNS4_1CILi1EEESB_SB_EEENS1_35KernelTmaWarpSpecializedCooperativeEEENS5_IJNSA_ILi128EEENSA_ILi80EEENSA_ILi64EEEEEEaNS5_IJlSB_lEEEaSJ_NS4_8TiledMMAINS4_8MMA_AtomIJNS4_4SM904GMMA26MMA_64x16x32_S32S8S8_SS_TNEEEENS4_6LayoutINS5_IJNSA_ILi2EEESB_SB_EEENS5_IJSB_NSA_ILi0EEEST_EEEEENS5_IJNS4_10UnderscoreESW_SW_EEEEENS4_13SM90_TMA_LOADENS4_14ComposedLayoutINS4_7SwizzleILi2ELi4ELi3EEENS4_18smem_ptr_flag_bitsILi8EEENSQ_INS5_IJNSA_ILi8EEESH_EEENS5_IJSH_SB_EEEEEEEvNS4_8identityESZ_S19_vS1A_EENS_8epilogue10collective6detail29Sm90TmaWarpSpecializedAdapterINS1D_15DefaultEpilogueIaSJ_SJ_NS1C_6thread17LinearCombinationIaLi1EiiLNS1H_9ScaleType4KindE0ELNS_15FloatRoundStyleE2EaEENS1_15EpilogueDefaultEEEEEvvEEEEvNT_6ParamsE,"a",@progbits
	.sectionflags	@""
	.align	4
.nv.constant0._ZN7cutlass13device_kernelINS_4gemm6kernel13GemmUniversalIN4cute5tupleIJiiiiEEENS1_10collective13CollectiveMmaINS1_34MainloopSm90TmaGmmaWarpSpecializedILi17ENS5_IJNS4_1CILi1EEESB_SB_EEENS1_35KernelTmaWarpSpecializedCooperativeEEENS5_IJNSA_ILi128EEENSA_ILi80EEENSA_ILi64EEEEEEaNS5_IJlSB_lEEEaSJ_NS4_8TiledMMAINS4_8MMA_AtomIJNS4_4SM904GMMA26MMA_64x16x32_S32S8S8_SS_TNEEEENS4_6LayoutINS5_IJNSA_ILi2EEESB_SB_EEENS5_IJSB_NSA_ILi0EEEST_EEEEENS5_IJNS4_10UnderscoreESW_SW_EEEEENS4_13SM90_TMA_LOADENS4_14ComposedLayoutINS4_7SwizzleILi2ELi4ELi3EEENS4_18smem_ptr_flag_bitsILi8EEENSQ_INS5_IJNSA_ILi8EEESH_EEENS5_IJSH_SB_EEEEEEEvNS4_8identityESZ_S19_vS1A_EENS_8epilogue10collective6detail29Sm90TmaWarpSpecializedAdapterINS1D_15DefaultEpilogueIaSJ_SJ_NS1C_6thread17LinearCombinationIaLi1EiiLNS1H_9ScaleType4KindE0ELNS_15FloatRoundStyleE2EaEENS1_15EpilogueDefaultEEEEEvvEEEEvNT_6ParamsE:
	.zero		1664


//--------------------- SYMBOLS --------------------------

	.type		.nv.reservedSmem.offset0,@object
	.size		.nv.reservedSmem.offset0,0x4
	.type		__assertfail,@function
